//
// Generated by NVIDIA NVVM Compiler
//
// Compiler Build ID: CL-36424714
// Cuda compilation tools, release 13.0, V13.0.88
// Based on NVVM 20.0.0
//

.version 9.0
.target sm_100
.address_size 64

	// .globl	_Z9matcpyBadPKfPf

.visible .entry _Z9matcpyBadPKfPf(
	.param .u64 .ptr .align 1 _Z9matcpyBadPKfPf_param_0,
	.param .u64 .ptr .align 1 _Z9matcpyBadPKfPf_param_1
)
{
	.reg .b32 	%r<11>;
	.reg .b32 	%f<2>;
	.reg .b64 	%rd<8>;

	ld.param.u64 	%rd1, [_Z9matcpyBadPKfPf_param_0];
	ld.param.u64 	%rd2, [_Z9matcpyBadPKfPf_param_1];
	cvta.to.global.u64 	%rd3, %rd2;
	cvta.to.global.u64 	%rd4, %rd1;
	mov.u32 	%r1, %tid.x;
	mov.u32 	%r2, %ctaid.x;
	mov.u32 	%r3, %ntid.x;
	mov.u32 	%r4, %tid.y;
	mov.u32 	%r5, %ctaid.y;
	mov.u32 	%r6, %ntid.y;
	mad.lo.s32 	%r7, %r5, %r6, %r4;
	mov.u32 	%r8, %nctaid.x;
	mad.lo.s32 	%r9, %r7, %r8, %r2;
	mad.lo.s32 	%r10, %r9, %r3, %r1;
	mul.wide.s32 	%rd5, %r10, 4;
	add.s64 	%rd6, %rd4, %rd5;
	ld.global.f32 	%f1, [%rd6];
	add.s64 	%rd7, %rd3, %rd5;
	st.global.f32 	[%rd7], %f1;
	ret;

}
	// .globl	_Z17matcpyBadWithLoopPKfPf
.visible .entry _Z17matcpyBadWithLoopPKfPf(
	.param .u64 .ptr .align 1 _Z17matcpyBadWithLoopPKfPf_param_0,
	.param .u64 .ptr .align 1 _Z17matcpyBadWithLoopPKfPf_param_1
)
{
	.reg .pred 	%p<5>;
	.reg .b32 	%r<74>;
	.reg .b32 	%f<6>;
	.reg .b64 	%rd<20>;

	ld.param.u64 	%rd3, [_Z17matcpyBadWithLoopPKfPf_param_0];
	ld.param.u64 	%rd4, [_Z17matcpyBadWithLoopPKfPf_param_1];
	cvta.to.global.u64 	%rd1, %rd4;
	cvta.to.global.u64 	%rd2, %rd3;
	mov.u32 	%r1, %tid.x;
	mov.u32 	%r2, %ctaid.x;
	mov.u32 	%r3, %ntid.x;
	mov.u32 	%r4, %tid.y;
	mov.u32 	%r5, %ctaid.y;
	mov.u32 	%r6, %ntid.y;
	mul.lo.s32 	%r7, %r5, %r6;
	mov.u32 	%r8, %nctaid.x;
	mov.u32 	%r9, %nctaid.y;
	mul.lo.s32 	%r40, %r6, %r9;
	shl.b32 	%r10, %r40, 2;
	add.s32 	%r41, %r10, -1;
	div.u32 	%r42, %r41, %r40;
	add.s32 	%r11, %r42, 1;
	and.b32  	%r12, %r11, 3;
	setp.lt.u32 	%p1, %r42, 3;
	mov.b32 	%r71, 0;
	@%p1 bra 	$L__BB1_3;
	add.s32 	%r44, %r9, %r5;
	mad.lo.s32 	%r45, %r6, %r44, %r4;
	mad.lo.s32 	%r46, %r8, %r45, %r2;
	mad.lo.s32 	%r69, %r3, %r46, %r1;
	mul.lo.s32 	%r47, %r6, %r3;
	mul.lo.s32 	%r48, %r47, %r9;
	mul.lo.s32 	%r49, %r48, %r8;
	shl.b32 	%r14, %r49, 2;
	shl.b32 	%r50, %r9, 1;
	add.s32 	%r51, %r5, %r50;
	mad.lo.s32 	%r52, %r6, %r51, %r4;
	mad.lo.s32 	%r53, %r8, %r52, %r2;
	mad.lo.s32 	%r68, %r3, %r53, %r1;
	mad.lo.s32 	%r54, %r9, 3, %r5;
	mad.lo.s32 	%r55, %r6, %r54, %r4;
	mad.lo.s32 	%r56, %r8, %r55, %r2;
	mad.lo.s32 	%r67, %r3, %r56, %r1;
	add.s32 	%r57, %r7, %r4;
	mad.lo.s32 	%r58, %r8, %r57, %r2;
	mad.lo.s32 	%r66, %r3, %r58, %r1;
	and.b32  	%r59, %r11, -4;
	neg.s32 	%r65, %r59;
	mov.b32 	%r71, 0;
$L__BB1_2:
	mul.wide.s32 	%rd5, %r66, 4;
	add.s64 	%rd6, %rd2, %rd5;
	ld.global.f32 	%f1, [%rd6];
	add.s64 	%rd7, %rd1, %rd5;
	st.global.f32 	[%rd7], %f1;
	mul.wide.s32 	%rd8, %r69, 4;
	add.s64 	%rd9, %rd2, %rd8;
	ld.global.f32 	%f2, [%rd9];
	add.s64 	%rd10, %rd1, %rd8;
	st.global.f32 	[%rd10], %f2;
	mul.wide.s32 	%rd11, %r68, 4;
	add.s64 	%rd12, %rd2, %rd11;
	ld.global.f32 	%f3, [%rd12];
	add.s64 	%rd13, %rd1, %rd11;
	st.global.f32 	[%rd13], %f3;
	mul.wide.s32 	%rd14, %r67, 4;
	add.s64 	%rd15, %rd2, %rd14;
	ld.global.f32 	%f4, [%rd15];
	add.s64 	%rd16, %rd1, %rd14;
	st.global.f32 	[%rd16], %f4;
	add.s32 	%r71, %r71, %r10;
	add.s32 	%r69, %r69, %r14;
	add.s32 	%r68, %r68, %r14;
	add.s32 	%r67, %r67, %r14;
	add.s32 	%r66, %r66, %r14;
	add.s32 	%r65, %r65, 4;
	setp.ne.s32 	%p2, %r65, 0;
	@%p2 bra 	$L__BB1_2;
$L__BB1_3:
	setp.eq.s32 	%p3, %r12, 0;
	@%p3 bra 	$L__BB1_6;
	add.s32 	%r60, %r4, %r71;
	add.s32 	%r61, %r60, %r7;
	mad.lo.s32 	%r62, %r8, %r61, %r2;
	mad.lo.s32 	%r73, %r3, %r62, %r1;
	mul.lo.s32 	%r63, %r6, %r3;
	mul.lo.s32 	%r64, %r63, %r9;
	mul.lo.s32 	%r33, %r64, %r8;
	neg.s32 	%r72, %r12;
$L__BB1_5:
	.pragma "nounroll";
	mul.wide.s32 	%rd17, %r73, 4;
	add.s64 	%rd18, %rd2, %rd17;
	ld.global.f32 	%f5, [%rd18];
	add.s64 	%rd19, %rd1, %rd17;
	st.global.f32 	[%rd19], %f5;
	add.s32 	%r73, %r73, %r33;
	add.s32 	%r72, %r72, 1;
	setp.ne.s32 	%p4, %r72, 0;
	@%p4 bra 	$L__BB1_5;
$L__BB1_6:
	ret;

}
	// .globl	_Z6matcpyPKfiPf
.visible .entry _Z6matcpyPKfiPf(
	.param .u64 .ptr .align 1 _Z6matcpyPKfiPf_param_0,
	.param .u32 _Z6matcpyPKfiPf_param_1,
	.param .u64 .ptr .align 1 _Z6matcpyPKfiPf_param_2
)
{
	.reg .pred 	%p<2>;
	.reg .b32 	%r<12>;
	.reg .b32 	%f<2>;
	.reg .b64 	%rd<8>;

	ld.param.u64 	%rd1, [_Z6matcpyPKfiPf_param_0];
	ld.param.u32 	%r2, [_Z6matcpyPKfiPf_param_1];
	ld.param.u64 	%rd2, [_Z6matcpyPKfiPf_param_2];
	mov.u32 	%r3, %tid.x;
	mov.u32 	%r4, %ctaid.x;
	mov.u32 	%r5, %ntid.x;
	mov.u32 	%r6, %tid.y;
	mov.u32 	%r7, %ctaid.y;
	mov.u32 	%r8, %ntid.y;
	mad.lo.s32 	%r9, %r7, %r8, %r6;
	mov.u32 	%r10, %nctaid.x;
	mad.lo.s32 	%r11, %r9, %r10, %r4;
	mad.lo.s32 	%r1, %r11, %r5, %r3;
	setp.ge.s32 	%p1, %r1, %r2;
	@%p1 bra 	$L__BB2_2;
	cvta.to.global.u64 	%rd3, %rd1;
	cvta.to.global.u64 	%rd4, %rd2;
	mul.wide.s32 	%rd5, %r1, 4;
	add.s64 	%rd6, %rd3, %rd5;
	ld.global.f32 	%f1, [%rd6];
	add.s64 	%rd7, %rd4, %rd5;
	st.global.f32 	[%rd7], %f1;
$L__BB2_2:
	ret;

}
	// .globl	_Z14matcpyWithLoopPKfiPf
.visible .entry _Z14matcpyWithLoopPKfiPf(
	.param .u64 .ptr .align 1 _Z14matcpyWithLoopPKfiPf_param_0,
	.param .u32 _Z14matcpyWithLoopPKfiPf_param_1,
	.param .u64 .ptr .align 1 _Z14matcpyWithLoopPKfiPf_param_2
)
{
	.reg .pred 	%p<10>;
	.reg .b32 	%r<75>;
	.reg .b32 	%f<6>;
	.reg .b64 	%rd<20>;

	ld.param.u64 	%rd3, [_Z14matcpyWithLoopPKfiPf_param_0];
	ld.param.u32 	%r39, [_Z14matcpyWithLoopPKfiPf_param_1];
	ld.param.u64 	%rd4, [_Z14matcpyWithLoopPKfiPf_param_2];
	cvta.to.global.u64 	%rd1, %rd4;
	cvta.to.global.u64 	%rd2, %rd3;
	mov.u32 	%r1, %tid.x;
	mov.u32 	%r2, %ctaid.x;
	mov.u32 	%r3, %ntid.x;
	mov.u32 	%r4, %tid.y;
	mov.u32 	%r5, %ctaid.y;
	mov.u32 	%r6, %ntid.y;
	mul.lo.s32 	%r7, %r5, %r6;
	mov.u32 	%r8, %nctaid.x;
	mov.u32 	%r9, %nctaid.y;
	mul.lo.s32 	%r41, %r6, %r9;
	shl.b32 	%r10, %r41, 2;
	add.s32 	%r42, %r10, -1;
	div.u32 	%r43, %r42, %r41;
	add.s32 	%r11, %r43, 1;
	and.b32  	%r12, %r11, 3;
	setp.lt.u32 	%p1, %r43, 3;
	mov.b32 	%r72, 0;
	@%p1 bra 	$L__BB3_11;
	add.s32 	%r45, %r9, %r5;
	mad.lo.s32 	%r46, %r6, %r45, %r4;
	mad.lo.s32 	%r47, %r8, %r46, %r2;
	mad.lo.s32 	%r70, %r3, %r47, %r1;
	mul.lo.s32 	%r48, %r6, %r3;
	mul.lo.s32 	%r49, %r48, %r9;
	mul.lo.s32 	%r50, %r49, %r8;
	shl.b32 	%r14, %r50, 2;
	shl.b32 	%r51, %r9, 1;
	add.s32 	%r52, %r5, %r51;
	mad.lo.s32 	%r53, %r6, %r52, %r4;
	mad.lo.s32 	%r54, %r8, %r53, %r2;
	mad.lo.s32 	%r69, %r3, %r54, %r1;
	mad.lo.s32 	%r55, %r9, 3, %r5;
	mad.lo.s32 	%r56, %r6, %r55, %r4;
	mad.lo.s32 	%r57, %r8, %r56, %r2;
	mad.lo.s32 	%r68, %r3, %r57, %r1;
	add.s32 	%r58, %r7, %r4;
	mad.lo.s32 	%r59, %r8, %r58, %r2;
	mad.lo.s32 	%r67, %r3, %r59, %r1;
	and.b32  	%r60, %r11, -4;
	neg.s32 	%r66, %r60;
	mov.b32 	%r72, 0;
$L__BB3_2:
	setp.ge.s32 	%p2, %r67, %r39;
	@%p2 bra 	$L__BB3_4;
	mul.wide.s32 	%rd5, %r67, 4;
	add.s64 	%rd6, %rd2, %rd5;
	ld.global.f32 	%f1, [%rd6];
	add.s64 	%rd7, %rd1, %rd5;
	st.global.f32 	[%rd7], %f1;
$L__BB3_4:
	setp.ge.s32 	%p3, %r70, %r39;
	@%p3 bra 	$L__BB3_6;
	mul.wide.s32 	%rd8, %r70, 4;
	add.s64 	%rd9, %rd2, %rd8;
	ld.global.f32 	%f2, [%rd9];
	add.s64 	%rd10, %rd1, %rd8;
	st.global.f32 	[%rd10], %f2;
$L__BB3_6:
	setp.ge.s32 	%p4, %r69, %r39;
	@%p4 bra 	$L__BB3_8;
	mul.wide.s32 	%rd11, %r69, 4;
	add.s64 	%rd12, %rd2, %rd11;
	ld.global.f32 	%f3, [%rd12];
	add.s64 	%rd13, %rd1, %rd11;
	st.global.f32 	[%rd13], %f3;
$L__BB3_8:
	setp.ge.s32 	%p5, %r68, %r39;
	@%p5 bra 	$L__BB3_10;
	mul.wide.s32 	%rd14, %r68, 4;
	add.s64 	%rd15, %rd2, %rd14;
	ld.global.f32 	%f4, [%rd15];
	add.s64 	%rd16, %rd1, %rd14;
	st.global.f32 	[%rd16], %f4;
$L__BB3_10:
	add.s32 	%r72, %r72, %r10;
	add.s32 	%r70, %r70, %r14;
	add.s32 	%r69, %r69, %r14;
	add.s32 	%r68, %r68, %r14;
	add.s32 	%r67, %r67, %r14;
	add.s32 	%r66, %r66, 4;
	setp.ne.s32 	%p6, %r66, 0;
	@%p6 bra 	$L__BB3_2;
$L__BB3_11:
	setp.eq.s32 	%p7, %r12, 0;
	@%p7 bra 	$L__BB3_16;
	add.s32 	%r61, %r4, %r72;
	add.s32 	%r62, %r61, %r7;
	mad.lo.s32 	%r63, %r8, %r62, %r2;
	mad.lo.s32 	%r74, %r3, %r63, %r1;
	mul.lo.s32 	%r64, %r6, %r3;
	mul.lo.s32 	%r65, %r64, %r9;
	mul.lo.s32 	%r33, %r65, %r8;
	neg.s32 	%r73, %r12;
$L__BB3_13:
	.pragma "nounroll";
	setp.ge.s32 	%p8, %r74, %r39;
	@%p8 bra 	$L__BB3_15;
	mul.wide.s32 	%rd17, %r74, 4;
	add.s64 	%rd18, %rd2, %rd17;
	ld.global.f32 	%f5, [%rd18];
	add.s64 	%rd19, %rd1, %rd17;
	st.global.f32 	[%rd19], %f5;
$L__BB3_15:
	add.s32 	%r74, %r74, %r33;
	add.s32 	%r73, %r73, 1;
	setp.ne.s32 	%p9, %r73, 0;
	@%p9 bra 	$L__BB3_13;
$L__BB3_16:
	ret;

}


// ===== COMPILED SASS (sm_100) =====

	.target	sm_100

	.elftype	@"ET_EXEC"


//--------------------- .note.nv.tkinfo           --------------------------
	.section	.note.nv.tkinfo,"",@"SHT_NOTE"
	.sectionflags	@"SHF_NOTE_NV_TKINFO"
	.tkinfo
        /*0018*/ 	.word	0x00000002
        /*0030*/ 	.string	""
        /*0030*/ 	.string	"ptxas"
        /*0030*/ 	.string	"Cuda compilation tools, release 13.0, V13.0.88"
        /*0030*/ 	.string	"Build cuda_13.0.r13.0/compiler.36424714_0"
        /*0030*/ 	.string	"-arch sm_100 -m 64 "



//--------------------- .note.nv.cuinfo           --------------------------
	.section	.note.nv.cuinfo,"",@"SHT_NOTE"
	.sectionflags	@"SHF_NOTE_NV_CUINFO"
        /*0018*/ 	.short	0x0002
        /*001a*/ 	.short	0x0064
        /*001c*/ 	.short	0x0082
	.zero		2


//--------------------- .nv.info                  --------------------------
	.section	.nv.info,"",@"SHT_CUDA_INFO"
	.align	4


	//----- nvinfo : EIATTR_REGCOUNT
	.align		4
        /*0000*/ 	.byte	0x04, 0x2f
        /*0002*/ 	.short	(.L_1 - .L_0)
	.align		4
.L_0:
        /*0004*/ 	.word	index@(_Z9matcpyBadPKfPf)
        /*0008*/ 	.word	0x0000000c


	//----- nvinfo : EIATTR_FRAME_SIZE
	.align		4
.L_1:
        /*000c*/ 	.byte	0x04, 0x11
        /*000e*/ 	.short	(.L_3 - .L_2)
	.align		4
.L_2:
        /*0010*/ 	.word	index@(_Z9matcpyBadPKfPf)
        /*0014*/ 	.word	0x00000000


	//----- nvinfo : EIATTR_REGCOUNT
	.align		4
.L_3:
        /*0018*/ 	.byte	0x04, 0x2f
        /*001a*/ 	.short	(.L_5 - .L_4)
	.align		4
.L_4:
        /*001c*/ 	.word	index@(_Z17matcpyBadWithLoopPKfPf)
        /*0020*/ 	.word	0x00000020


	//----- nvinfo : EIATTR_FRAME_SIZE
	.align		4
.L_5:
        /*0024*/ 	.byte	0x04, 0x11
        /*0026*/ 	.short	(.L_7 - .L_6)
	.align		4
.L_6:
        /*0028*/ 	.word	index@(_Z17matcpyBadWithLoopPKfPf)
        /*002c*/ 	.word	0x00000000


	//----- nvinfo : EIATTR_REGCOUNT
	.align		4
.L_7:
        /*0030*/ 	.byte	0x04, 0x2f
        /*0032*/ 	.short	(.L_9 - .L_8)
	.align		4
.L_8:
        /*0034*/ 	.word	index@(_Z6matcpyPKfiPf)
        /*0038*/ 	.word	0x0000000a


	//----- nvinfo : EIATTR_FRAME_SIZE
	.align		4
.L_9:
        /*003c*/ 	.byte	0x04, 0x11
        /*003e*/ 	.short	(.L_11 - .L_10)
	.align		4
.L_10:
        /*0040*/ 	.word	index@(_Z6matcpyPKfiPf)
        /*0044*/ 	.word	0x00000000


	//----- nvinfo : EIATTR_REGCOUNT
	.align		4
.L_11:
        /*0048*/ 	.byte	0x04, 0x2f
        /*004a*/ 	.short	(.L_13 - .L_12)
	.align		4
.L_12:
        /*004c*/ 	.word	index@(_Z14matcpyWithLoopPKfiPf)
        /*0050*/ 	.word	0x00000020


	//----- nvinfo : EIATTR_FRAME_SIZE
	.align		4
.L_13:
        /*0054*/ 	.byte	0x04, 0x11
        /*0056*/ 	.short	(.L_15 - .L_14)
	.align		4
.L_14:
        /*0058*/ 	.word	index@(_Z14matcpyWithLoopPKfiPf)
        /*005c*/ 	.word	0x00000000


	//----- nvinfo : EIATTR_MIN_STACK_SIZE
	.align		4
.L_15:
        /*0060*/ 	.byte	0x04, 0x12
        /*0062*/ 	.short	(.L_17 - .L_16)
	.align		4
.L_16:
        /*0064*/ 	.word	index@(_Z14matcpyWithLoopPKfiPf)
        /*0068*/ 	.word	0x00000000


	//----- nvinfo : EIATTR_MIN_STACK_SIZE
	.align		4
.L_17:
        /*006c*/ 	.byte	0x04, 0x12
        /*006e*/ 	.short	(.L_19 - .L_18)
	.align		4
.L_18:
        /*0070*/ 	.word	index@(_Z6matcpyPKfiPf)
        /*0074*/ 	.word	0x00000000


	//----- nvinfo : EIATTR_MIN_STACK_SIZE
	.align		4
.L_19:
        /*0078*/ 	.byte	0x04, 0x12
        /*007a*/ 	.short	(.L_21 - .L_20)
	.align		4
.L_20:
        /*007c*/ 	.word	index@(_Z17matcpyBadWithLoopPKfPf)
        /*0080*/ 	.word	0x00000000


	//----- nvinfo : EIATTR_MIN_STACK_SIZE
	.align		4
.L_21:
        /*0084*/ 	.byte	0x04, 0x12
        /*0086*/ 	.short	(.L_23 - .L_22)
	.align		4
.L_22:
        /*0088*/ 	.word	index@(_Z9matcpyBadPKfPf)
        /*008c*/ 	.word	0x00000000
.L_23:


//--------------------- .nv.compat                --------------------------
	.section	.nv.compat,"",@"SHT_CUDA_COMPAT_INFO"
	.align	4
        /*0000*/ 	.byte	0x02, 0x09, 0x00, 0x00, 0x02, 0x02, 0x01, 0x00, 0x02, 0x05, 0x05, 0x00, 0x03, 0x07, 0x01, 0x01
        /*0010*/ 	.byte	0x02, 0x03, 0x00, 0x00, 0x02, 0x06, 0x01, 0x00, 0x04, 0x0b, 0x08, 0x00, 0x09, 0x00, 0x00, 0x00
        /*0020*/ 	.byte	0x00, 0x00, 0x00, 0x00


//--------------------- .nv.info._Z14matcpyWithLoopPKfiPf --------------------------
	.section	.nv.info._Z14matcpyWithLoopPKfiPf,"",@"SHT_CUDA_INFO"
	.sectionflags	@""
	.align	4


	//----- nvinfo : EIATTR_CUDA_API_VERSION
	.align		4
        /*0000*/ 	.byte	0x04, 0x37
        /*0002*/ 	.short	(.L_25 - .L_24)
.L_24:
        /*0004*/ 	.word	0x00000082


	//----- nvinfo : EIATTR_KPARAM_INFO
	.align		4
.L_25:
        /*0008*/ 	.byte	0x04, 0x17
        /*000a*/ 	.short	(.L_27 - .L_26)
.L_26:
        /*000c*/ 	.word	0x00000000
        /*0010*/ 	.short	0x0002
        /*0012*/ 	.short	0x0010
        /*0014*/ 	.byte	0x00, 0xf5, 0x21, 0x00


	//----- nvinfo : EIATTR_KPARAM_INFO
	.align		4
.L_27:
        /*0018*/ 	.byte	0x04, 0x17
        /*001a*/ 	.short	(.L_29 - .L_28)
.L_28:
        /*001c*/ 	.word	0x00000000
        /*0020*/ 	.short	0x0001
        /*0022*/ 	.short	0x0008
        /*0024*/ 	.byte	0x00, 0xf0, 0x11, 0x00


	//----- nvinfo : EIATTR_KPARAM_INFO
	.align		4
.L_29:
        /*0028*/ 	.byte	0x04, 0x17
        /*002a*/ 	.short	(.L_31 - .L_30)
.L_30:
        /*002c*/ 	.word	0x00000000
        /*0030*/ 	.short	0x0000
        /*0032*/ 	.short	0x0000
        /*0034*/ 	.byte	0x00, 0xf5, 0x21, 0x00


	//----- nvinfo : EIATTR_SPARSE_MMA_MASK
	.align		4
.L_31:
        /*0038*/ 	.byte	0x03, 0x50
        /*003a*/ 	.short	0x0000


	//----- nvinfo : EIATTR_MAXREG_COUNT
	.align		4
        /*003c*/ 	.byte	0x03, 0x1b
        /*003e*/ 	.short	0x00ff


	//----- nvinfo : EIATTR_MERCURY_ISA_VERSION
	.align		4
        /*0040*/ 	.byte	0x03, 0x5f
        /*0042*/ 	.short	0x0101


	//----- nvinfo : EIATTR_VRC_CTA_INIT_COUNT
	.align		4
        /*0044*/ 	.byte	0x02, 0x4a
	.zero		1
	.zero		1


	//----- nvinfo : EIATTR_EXIT_INSTR_OFFSETS
	.align		4
        /*0048*/ 	.byte	0x04, 0x1c
        /*004a*/ 	.short	(.L_33 - .L_32)


	//   ....[0]....
.L_32:
        /*004c*/ 	.word	0x00001390


	//   ....[1]....
        /*0050*/ 	.word	0x000014d0


	//----- nvinfo : EIATTR_CBANK_PARAM_SIZE
	.align		4
.L_33:
        /*0054*/ 	.byte	0x03, 0x19
        /*0056*/ 	.short	0x0018


	//----- nvinfo : EIATTR_PARAM_CBANK
	.align		4
        /*0058*/ 	.byte	0x04, 0x0a
        /*005a*/ 	.short	(.L_35 - .L_34)
	.align		4
.L_34:
        /*005c*/ 	.word	index@(.nv.constant0._Z14matcpyWithLoopPKfiPf)
        /*0060*/ 	.short	0x0380
        /*0062*/ 	.short	0x0018


	//----- nvinfo : EIATTR_SW_WAR
	.align		4
.L_35:
        /*0064*/ 	.byte	0x04, 0x36
        /*0066*/ 	.short	(.L_37 - .L_36)
.L_36:
        /*0068*/ 	.word	0x00000008
.L_37:


//--------------------- .nv.info._Z6matcpyPKfiPf  --------------------------
	.section	.nv.info._Z6matcpyPKfiPf,"",@"SHT_CUDA_INFO"
	.sectionflags	@""
	.align	4


	//----- nvinfo : EIATTR_CUDA_API_VERSION
	.align		4
        /*0000*/ 	.byte	0x04, 0x37
        /*0002*/ 	.short	(.L_39 - .L_38)
.L_38:
        /*0004*/ 	.word	0x00000082


	//----- nvinfo : EIATTR_KPARAM_INFO
	.align		4
.L_39:
        /*0008*/ 	.byte	0x04, 0x17
        /*000a*/ 	.short	(.L_41 - .L_40)
.L_40:
        /*000c*/ 	.word	0x00000000
        /*0010*/ 	.short	0x0002
        /*0012*/ 	.short	0x0010
        /*0014*/ 	.byte	0x00, 0xf5, 0x21, 0x00


	//----- nvinfo : EIATTR_KPARAM_INFO
	.align		4
.L_41:
        /*0018*/ 	.byte	0x04, 0x17
        /*001a*/ 	.short	(.L_43 - .L_42)
.L_42:
        /*001c*/ 	.word	0x00000000
        /*0020*/ 	.short	0x0001
        /*0022*/ 	.short	0x0008
        /*0024*/ 	.byte	0x00, 0xf0, 0x11, 0x00


	//----- nvinfo : EIATTR_KPARAM_INFO
	.align		4
.L_43:
        /*0028*/ 	.byte	0x04, 0x17
        /*002a*/ 	.short	(.L_45 - .L_44)
.L_44:
        /*002c*/ 	.word	0x00000000
        /*0030*/ 	.short	0x0000
        /*0032*/ 	.short	0x0000
        /*0034*/ 	.byte	0x00, 0xf5, 0x21, 0x00


	//----- nvinfo : EIATTR_SPARSE_MMA_MASK
	.align		4
.L_45:
        /*0038*/ 	.byte	0x03, 0x50
        /*003a*/ 	.short	0x0000


	//----- nvinfo : EIATTR_MAXREG_COUNT
	.align		4
        /*003c*/ 	.byte	0x03, 0x1b
        /*003e*/ 	.short	0x00ff


	//----- nvinfo : EIATTR_MERCURY_ISA_VERSION
	.align		4
        /*0040*/ 	.byte	0x03, 0x5f
        /*0042*/ 	.short	0x0101


	//----- nvinfo : EIATTR_VRC_CTA_INIT_COUNT
	.align		4
        /*0044*/ 	.byte	0x02, 0x4a
	.zero		1
	.zero		1


	//----- nvinfo : EIATTR_EXIT_INSTR_OFFSETS
	.align		4
        /*0048*/ 	.byte	0x04, 0x1c
        /*004a*/ 	.short	(.L_47 - .L_46)


	//   ....[0]....
.L_46:
        /*004c*/ 	.word	0x000000d0


	//   ....[1]....
        /*0050*/ 	.word	0x00000150


	//----- nvinfo : EIATTR_CBANK_PARAM_SIZE
	.align		4
.L_47:
        /*0054*/ 	.byte	0x03, 0x19
        /*0056*/ 	.short	0x0018


	//----- nvinfo : EIATTR_PARAM_CBANK
	.align		4
        /*0058*/ 	.byte	0x04, 0x0a
        /*005a*/ 	.short	(.L_49 - .L_48)
	.align		4
.L_48:
        /*005c*/ 	.word	index@(.nv.constant0._Z6matcpyPKfiPf)
        /*0060*/ 	.short	0x0380
        /*0062*/ 	.short	0x0018


	//----- nvinfo : EIATTR_SW_WAR
	.align		4
.L_49:
        /*0064*/ 	.byte	0x04, 0x36
        /*0066*/ 	.short	(.L_51 - .L_50)
.L_50:
        /*0068*/ 	.word	0x00000008
.L_51:


//--------------------- .nv.info._Z17matcpyBadWithLoopPKfPf --------------------------
	.section	.nv.info._Z17matcpyBadWithLoopPKfPf,"",@"SHT_CUDA_INFO"
	.sectionflags	@""
	.align	4


	//----- nvinfo : EIATTR_CUDA_API_VERSION
	.align		4
        /*0000*/ 	.byte	0x04, 0x37
        /*0002*/ 	.short	(.L_53 - .L_52)
.L_52:
        /*0004*/ 	.word	0x00000082


	//----- nvinfo : EIATTR_KPARAM_INFO
	.align		4
.L_53:
        /*0008*/ 	.byte	0x04, 0x17
        /*000a*/ 	.short	(.L_55 - .L_54)
.L_54:
        /*000c*/ 	.word	0x00000000
        /*0010*/ 	.short	0x0001
        /*0012*/ 	.short	0x0008
        /*0014*/ 	.byte	0x00, 0xf5, 0x21, 0x00


	//----- nvinfo : EIATTR_KPARAM_INFO
	.align		4
.L_55:
        /*0018*/ 	.byte	0x04, 0x17
        /*001a*/ 	.short	(.L_57 - .L_56)
.L_56:
        /*001c*/ 	.word	0x00000000
        /*0020*/ 	.short	0x0000
        /*0022*/ 	.short	0x0000
        /*0024*/ 	.byte	0x00, 0xf5, 0x21, 0x00


	//----- nvinfo : EIATTR_SPARSE_MMA_MASK
	.align		4
.L_57:
        /*0028*/ 	.byte	0x03, 0x50
        /*002a*/ 	.short	0x0000


	//----- nvinfo : EIATTR_MAXREG_COUNT
	.align		4
        /*002c*/ 	.byte	0x03, 0x1b
        /*002e*/ 	.short	0x00ff


	//----- nvinfo : EIATTR_MERCURY_ISA_VERSION
	.align		4
        /*0030*/ 	.byte	0x03, 0x5f
        /*0032*/ 	.short	0x0101


	//----- nvinfo : EIATTR_VRC_CTA_INIT_COUNT
	.align		4
        /*0034*/ 	.byte	0x02, 0x4a
	.zero		1
	.zero		1


	//----- nvinfo : EIATTR_EXIT_INSTR_OFFSETS
	.align		4
        /*0038*/ 	.byte	0x04, 0x1c
        /*003a*/ 	.short	(.L_59 - .L_58)


	//   ....[0]....
.L_58:
        /*003c*/ 	.word	0x00000e70


	//   ....[1]....
        /*0040*/ 	.word	0x00000f90


	//----- nvinfo : EIATTR_CBANK_PARAM_SIZE
	.align		4
.L_59:
        /*0044*/ 	.byte	0x03, 0x19
        /*0046*/ 	.short	0x0010


	//----- nvinfo : EIATTR_PARAM_CBANK
	.align		4
        /*0048*/ 	.byte	0x04, 0x0a
        /*004a*/ 	.short	(.L_61 - .L_60)
	.align		4
.L_60:
        /*004c*/ 	.word	index@(.nv.constant0._Z17matcpyBadWithLoopPKfPf)
        /*0050*/ 	.short	0x0380
        /*0052*/ 	.short	0x0010


	//----- nvinfo : EIATTR_SW_WAR
	.align		4
.L_61:
        /*0054*/ 	.byte	0x04, 0x36
        /*0056*/ 	.short	(.L_63 - .L_62)
.L_62:
        /*0058*/ 	.word	0x00000008
.L_63:


//--------------------- .nv.info._Z9matcpyBadPKfPf --------------------------
	.section	.nv.info._Z9matcpyBadPKfPf,"",@"SHT_CUDA_INFO"
	.sectionflags	@""
	.align	4


	//----- nvinfo : EIATTR_CUDA_API_VERSION
	.align		4
        /*0000*/ 	.byte	0x04, 0x37
        /*0002*/ 	.short	(.L_65 - .L_64)
.L_64:
        /*0004*/ 	.word	0x00000082


	//----- nvinfo : EIATTR_KPARAM_INFO
	.align		4
.L_65:
        /*0008*/ 	.byte	0x04, 0x17
        /*000a*/ 	.short	(.L_67 - .L_66)
.L_66:
        /*000c*/ 	.word	0x00000000
        /*0010*/ 	.short	0x0001
        /*0012*/ 	.short	0x0008
        /*0014*/ 	.byte	0x00, 0xf5, 0x21, 0x00


	//----- nvinfo : EIATTR_KPARAM_INFO
	.align		4
.L_67:
        /*0018*/ 	.byte	0x04, 0x17
        /*001a*/ 	.short	(.L_69 - .L_68)
.L_68:
        /*001c*/ 	.word	0x00000000
        /*0020*/ 	.short	0x0000
        /*0022*/ 	.short	0x0000
        /*0024*/ 	.byte	0x00, 0xf5, 0x21, 0x00


	//----- nvinfo : EIATTR_SPARSE_MMA_MASK
	.align		4
.L_69:
        /*0028*/ 	.byte	0x03, 0x50
        /*002a*/ 	.short	0x0000


	//----- nvinfo : EIATTR_MAXREG_COUNT
	.align		4
        /*002c*/ 	.byte	0x03, 0x1b
        /*002e*/ 	.short	0x00ff


	//----- nvinfo : EIATTR_MERCURY_ISA_VERSION
	.align		4
        /*0030*/ 	.byte	0x03, 0x5f
        /*0032*/ 	.short	0x0101


	//----- nvinfo : EIATTR_VRC_CTA_INIT_COUNT
	.align		4
        /*0034*/ 	.byte	0x02, 0x4a
	.zero		1
	.zero		1


	//----- nvinfo : EIATTR_EXIT_INSTR_OFFSETS
	.align		4
        /*0038*/ 	.byte	0x04, 0x1c
        /*003a*/ 	.short	(.L_71 - .L_70)


	//   ....[0]....
.L_70:
        /*003c*/ 	.word	0x00000120


	//----- nvinfo : EIATTR_CBANK_PARAM_SIZE
	.align		4
.L_71:
        /*0040*/ 	.byte	0x03, 0x19
        /*0042*/ 	.short	0x0010


	//----- nvinfo : EIATTR_PARAM_CBANK
	.align		4
        /*0044*/ 	.byte	0x04, 0x0a
        /*0046*/ 	.short	(.L_73 - .L_72)
	.align		4
.L_72:
        /*0048*/ 	.word	index@(.nv.constant0._Z9matcpyBadPKfPf)
        /*004c*/ 	.short	0x0380
        /*004e*/ 	.short	0x0010


	//----- nvinfo : EIATTR_SW_WAR
	.align		4
.L_73:
        /*0050*/ 	.byte	0x04, 0x36
        /*0052*/ 	.short	(.L_75 - .L_74)
.L_74:
        /*0054*/ 	.word	0x00000008
.L_75:


//--------------------- .nv.callgraph             --------------------------
	.section	.nv.callgraph,"",@"SHT_CUDA_CALLGRAPH"
	.align	4
	.sectionentsize	8
	.align		4
        /*0000*/ 	.word	0x00000000
	.align		4
        /*0004*/ 	.word	0xffffffff
	.align		4
        /*0008*/ 	.word	0x00000000
	.align		4
        /*000c*/ 	.word	0xfffffffe
	.align		4
        /*0010*/ 	.word	0x00000000
	.align		4
        /*0014*/ 	.word	0xfffffffd
	.align		4
        /*0018*/ 	.word	0x00000000
	.align		4
        /*001c*/ 	.word	0xfffffffc


//--------------------- .text._Z14matcpyWithLoopPKfiPf --------------------------
	.section	.text._Z14matcpyWithLoopPKfiPf,"ax",@progbits
	.align	128
        .global         _Z14matcpyWithLoopPKfiPf
        .type           _Z14matcpyWithLoopPKfiPf,@function
        .size           _Z14matcpyWithLoopPKfiPf,(.L_x_16 - _Z14matcpyWithLoopPKfiPf)
        .other          _Z14matcpyWithLoopPKfiPf,@"STO_CUDA_ENTRY STV_DEFAULT"
_Z14matcpyWithLoopPKfiPf:
.text._Z14matcpyWithLoopPKfiPf:
[----:B------:R-:W-:Y:S01]  /*0000*/  LDC R1, c[0x0][0x37c] ;  /* 0x0000df00ff017b82 */ /* 0x000fe20000000800 */
[----:B------:R-:W0:Y:S07]  /*0010*/  LDCU UR10, c[0x0][0x360] ;  /* 0x00006c00ff0a77ac */ /* 0x000e2e0008000800 */
[----:B------:R-:W1:Y:S01]  /*0020*/  LDC R0, c[0x0][0x364] ;  /* 0x0000d900ff007b82 */ /* 0x000e620000000800 */
[----:B------:R-:W-:Y:S02]  /*0030*/  HFMA2 R4, -RZ, RZ, 0, 0 ;  /* 0x00000000ff047431 */ /* 0x000fe400000001ff */
[----:B------:R-:W-:Y:S01]  /*0040*/  IMAD.MOV.U32 R12, RZ, RZ, RZ ;  /* 0x000000ffff0c7224 */ /* 0x000fe200078e00ff */
[----:B------:R-:W2:Y:S04]  /*0050*/  LDCU.64 UR8, c[0x0][0x358] ;  /* 0x00006b00ff0877ac */ /* 0x000ea80008000a00 */
[----:B------:R-:W3:Y:S01]  /*0060*/  LDC R2, c[0x0][0x370] ;  /* 0x0000dc00ff027b82 */ /* 0x000ee20000000800 */
[----:B------:R-:W1:Y:S07]  /*0070*/  LDCU UR11, c[0x0][0x374] ;  /* 0x00006e80ff0b77ac */ /* 0x000e6e0008000800 */
[----:B------:R-:W4:Y:S08]  /*0080*/  S2UR UR4, SR_CTAID.Y ;  /* 0x00000000000479c3 */ /* 0x000f300000002600 */
[----:B------:R-:W0:Y:S01]  /*0090*/  S2UR UR7, SR_CTAID.X ;  /* 0x00000000000779c3 */ /* 0x000e220000002500 */
[----:B-1----:R-:W-:-:S04]  /*00a0*/  IMAD R3, R0, UR11, RZ ;  /* 0x0000000b00037c24 */ /* 0x002fc8000f8e02ff */
[----:B------:R-:W1:Y:S01]  /*00b0*/  I2F.U32.RP R6, R3 ;  /* 0x0000000300067306 */ /* 0x000e620000209000 */
[----:B------:R-:W-:Y:S02]  /*00c0*/  IADD3 R7, PT, PT, RZ, -R3, RZ ;  /* 0x80000003ff077210 */ /* 0x000fe40007ffe0ff */
[----:B------:R-:W-:-:S05]  /*00d0*/  ISETP.NE.U32.AND P2, PT, R3, RZ, PT ;  /* 0x000000ff0300720c */ /* 0x000fca0003f45070 */
[----:B-1----:R-:W1:Y:S02]  /*00e0*/  MUFU.RCP R6, R6 ;  /* 0x0000000600067308 */ /* 0x002e640000001000 */
[----:B-1----:R-:W-:-:S06]  /*00f0*/  IADD3 R5, PT, PT, R6, 0xffffffe, RZ ;  /* 0x0ffffffe06057810 */ /* 0x002fcc0007ffe0ff */
[----:B------:R-:W1:Y:S02]  /*0100*/  F2I.FTZ.U32.TRUNC.NTZ R5, R5 ;  /* 0x0000000500057305 */ /* 0x000e64000021f000 */
[----:B-1----:R-:W-:-:S04]  /*0110*/  IMAD R7, R7, R5, RZ ;  /* 0x0000000507077224 */ /* 0x002fc800078e02ff */
[----:B------:R-:W-:Y:S01]  /*0120*/  IMAD.HI.U32 R7, R5, R7, R4 ;  /* 0x0000000705077227 */ /* 0x000fe200078e0004 */
[----:B------:R-:W-:Y:S01]  /*0130*/  LEA R4, R3, 0xffffffff, 0x2 ;  /* 0xffffffff03047811 */ /* 0x000fe200078e10ff */
[----:B------:R-:W1:Y:S04]  /*0140*/  S2R R5, SR_TID.Y ;  /* 0x0000000000057919 */ /* 0x000e680000002200 */
[----:B------:R-:W-:-:S05]  /*0150*/  IMAD.HI.U32 R7, R7, R4, RZ ;  /* 0x0000000407077227 */ /* 0x000fca00078e00ff */
[----:B------:R-:W-:-:S05]  /*0160*/  IADD3 R8, PT, PT, -R7, RZ, RZ ;  /* 0x000000ff07087210 */ /* 0x000fca0007ffe1ff */
[----:B------:R-:W-:Y:S02]  /*0170*/  IMAD R4, R3, R8, R4 ;  /* 0x0000000803047224 */ /* 0x000fe400078e0204 */
[----:B----4-:R-:W-:-:S03]  /*0180*/  IMAD R8, R0, UR4, RZ ;  /* 0x0000000400087c24 */ /* 0x010fc6000f8e02ff */
[----:B------:R-:W-:-:S13]  /*0190*/  ISETP.GE.U32.AND P0, PT, R4, R3, PT ;  /* 0x000000030400720c */ /* 0x000fda0003f06070 */
[----:B------:R-:W-:Y:S01]  /*01a0*/  @P0 IMAD.IADD R4, R4, 0x1, -R3 ;  /* 0x0000000104040824 */ /* 0x000fe200078e0a03 */
[----:B------:R-:W-:-:S04]  /*01b0*/  @P0 IADD3 R7, PT, PT, R7, 0x1, RZ ;  /* 0x0000000107070810 */ /* 0x000fc80007ffe0ff */
[----:B------:R-:W-:Y:S02]  /*01c0*/  ISETP.GE.U32.AND P1, PT, R4, R3, PT ;  /* 0x000000030400720c */ /* 0x000fe40003f26070 */
[----:B------:R-:W4:Y:S11]  /*01d0*/  S2R R4, SR_TID.X ;  /* 0x0000000000047919 */ /* 0x000f360000002100 */
[----:B------:R-:W-:-:S02]  /*01e0*/  @P1 IADD3 R7, PT, PT, R7, 0x1, RZ ;  /* 0x0000000107071810 */ /* 0x000fc40007ffe0ff */
[----:B------:R-:W-:-:S04]  /*01f0*/  @!P2 LOP3.LUT R7, RZ, R3, RZ, 0x33, !PT ;  /* 0x00000003ff07a212 */ /* 0x000fc800078e33ff */
[C---:B------:R-:W-:Y:S02]  /*0200*/  ISETP.GE.U32.AND P0, PT, R7.reuse, 0x3, PT ;  /* 0x000000030700780c */ /* 0x040fe40003f06070 */
[----:B------:R-:W-:-:S04]  /*0210*/  IADD3 R6, PT, PT, R7, 0x1, RZ ;  /* 0x0000000107067810 */ /* 0x000fc80007ffe0ff */
[----:B------:R-:W-:-:S07]  /*0220*/  LOP3.LUT R7, R6, 0x3, RZ, 0xc0, !PT ;  /* 0x0000000306077812 */ /* 0x000fce00078ec0ff */
[----:B0123--:R-:W-:Y:S05]  /*0230*/  @!P0 BRA `(.L_x_0) ;  /* 0x0000001000508947 */ /* 0x00ffea0003800000 */
[----:B------:R-:W-:Y:S01]  /*0240*/  LOP3.LUT R6, R6, 0xfffffffc, RZ, 0xc0, !PT ;  /* 0xfffffffc06067812 */ /* 0x000fe200078ec0ff */
[----:B------:R-:W-:Y:S01]  /*0250*/  UIADD3 UR5, UPT, UPT, UR4, UR11, URZ ;  /* 0x0000000b04057290 */ /* 0x000fe2000fffe0ff */
[----:B------:R-:W-:Y:S01]  /*0260*/  IMAD R9, R0, UR10, RZ ;  /* 0x0000000a00097c24 */ /* 0x000fe2000f8e02ff */
[----:B------:R-:W-:Y:S01]  /*0270*/  ULEA UR6, UR11, UR4, 0x1 ;  /* 0x000000040b067291 */ /* 0x000fe2000f8e08ff */
[----:B------:R-:W-:Y:S01]  /*0280*/  IADD3 R6, PT, PT, -R6, RZ, RZ ;  /* 0x000000ff06067210 */ /* 0x000fe20007ffe1ff */
[----:B------:R-:W-:Y:S01]  /*0290*/  UIMAD UR4, UR11, 0x3, UR4 ;  /* 0x000000030b0478a4 */ /* 0x000fe2000f8e0204 */
[----:B------:R-:W-:Y:S01]  /*02a0*/  IADD3 R11, PT, PT, R8, R5, RZ ;  /* 0x00000005080b7210 */ /* 0x000fe20007ffe0ff */
[----:B------:R-:W-:Y:S01]  /*02b0*/  IMAD R13, R9, UR11, RZ ;  /* 0x0000000b090d7c24 */ /* 0x000fe2000f8e02ff */
[----:B------:R-:W-:Y:S01]  /*02c0*/  ISETP.GE.AND P0, PT, R6, RZ, PT ;  /* 0x000000ff0600720c */ /* 0x000fe20003f06270 */
[C-C-:B------:R-:W-:Y:S01]  /*02d0*/  IMAD R9, R0.reuse, UR5, R5.reuse ;  /* 0x0000000500097c24 */ /* 0x140fe2000f8e0205 */
[----:B------:R-:W0:Y:S01]  /*02e0*/  LDCU UR12, c[0x0][0x388] ;  /* 0x00007100ff0c77ac */ /* 0x000e220008000800 */
[C-C-:B------:R-:W-:Y:S01]  /*02f0*/  IMAD R15, R0.reuse, UR6, R5.reuse ;  /* 0x00000006000f7c24 */ /* 0x140fe2000f8e0205 */
[----:B------:R-:W-:Y:S01]  /*0300*/  MOV R12, RZ ;  /* 0x000000ff000c7202 */ /* 0x000fe20000000f00 */
[----:B------:R-:W-:-:S02]  /*0310*/  IMAD R17, R0, UR4, R5 ;  /* 0x0000000400117c24 */ /* 0x000fc4000f8e0205 */
[-C--:B------:R-:W-:Y:S02]  /*0320*/  IMAD R19, R11, R2.reuse, UR7 ;  /* 0x000000070b137e24 */ /* 0x080fe4000f8e0202 */
[-C--:B------:R-:W-:Y:S02]  /*0330*/  IMAD R11, R9, R2.reuse, UR7 ;  /* 0x00000007090b7e24 */ /* 0x080fe4000f8e0202 */
[-C--:B------:R-:W-:Y:S02]  /*0340*/  IMAD R15, R15, R2.reuse, UR7 ;  /* 0x000000070f0f7e24 */ /* 0x080fe4000f8e0202 */
[-C--:B------:R-:W-:Y:S02]  /*0350*/  IMAD R17, R17, R2.reuse, UR7 ;  /* 0x0000000711117e24 */ /* 0x080fe4000f8e0202 */
[----:B------:R-:W-:Y:S02]  /*0360*/  IMAD R10, R13, R2, RZ ;  /* 0x000000020d0a7224 */ /* 0x000fe400078e02ff */
[----:B----4-:R-:W-:-:S02]  /*0370*/  IMAD R9, R19, UR10, R4 ;  /* 0x0000000a13097c24 */ /* 0x010fc4000f8e0204 */
[--C-:B------:R-:W-:Y:S02]  /*0380*/  IMAD R11, R11, UR10, R4.reuse ;  /* 0x0000000a0b0b7c24 */ /* 0x100fe4000f8e0204 */
[--C-:B------:R-:W-:Y:S02]  /*0390*/  IMAD R13, R15, UR10, R4.reuse ;  /* 0x0000000a0f0d7c24 */ /* 0x100fe4000f8e0204 */
[----:B------:R-:W-:Y:S01]  /*03a0*/  IMAD R19, R17, UR10, R4 ;  /* 0x0000000a11137c24 */ /* 0x000fe2000f8e0204 */
[----:B0-----:R-:W-:Y:S06]  /*03b0*/  @P0 BRA `(.L_x_1) ;  /* 0x0000000c00600947 */ /* 0x001fec0003800000 */
[----:B------:R-:W-:Y:S01]  /*03c0*/  IMAD.MOV R14, RZ, RZ, -R6 ;  /* 0x000000ffff0e7224 */ /* 0x000fe200078e0a06 */
[----:B------:R-:W-:-:S04]  /*03d0*/  PLOP3.LUT P0, PT, PT, PT, PT, 0x80, 0x8 ;  /* 0x000000000008781c */ /* 0x000fc80003f0f070 */
[----:B------:R-:W-:-:S13]  /*03e0*/  ISETP.GT.AND P1, PT, R14, 0xc, PT ;  /* 0x0000000c0e00780c */ /* 0x000fda0003f24270 */
[----:B------:R-:W-:Y:S05]  /*03f0*/  @!P1 BRA `(.L_x_2) ;  /* 0x0000000800249947 */ /* 0x000fea0003800000 */
[----:B------:R-:W-:Y:S01]  /*0400*/  PLOP3.LUT P0, PT, PT, PT, PT, 0x8, 0x80 ;  /* 0x000000000080781c */ /* 0x000fe20003f0e170 */
[----:B------:R-:W0:-:S12]  /*0410*/  LDCU UR4, c[0x0][0x388] ;  /* 0x00007100ff0477ac */ /* 0x000e180008000800 */
.L_x_3:
[----:B0-----:R-:W-:-:S13]  /*0420*/  ISETP.GE.AND P2, PT, R9, UR4, PT ;  /* 0x0000000409007c0c */ /* 0x001fda000bf46270 */
[----:B------:R-:W0:Y:S01]  /*0430*/  @!P2 LDC.64 R14, c[0x0][0x380] ;  /* 0x0000e000ff0eab82 */ /* 0x000e220000000a00 */
[----:B------:R-:W-:-:S07]  /*0440*/  ISETP.GE.AND P1, PT, R11, UR4, PT ;  /* 0x000000040b007c0c */ /* 0x000fce000bf26270 */
[----:B------:R-:W1:Y:S01]  /*0450*/  @!P2 LDC.64 R16, c[0x0][0x390] ;  /* 0x0000e400ff10ab82 */ /* 0x000e620000000a00 */
[----:B0-----:R-:W-:-:S07]  /*0460*/  @!P2 IMAD.WIDE R20, R9, 0x4, R14 ;  /* 0x000000040914a825 */ /* 0x001fce00078e020e */
[----:B------:R-:W0:Y:S01]  /*0470*/  @!P1 LDC.64 R14, c[0x0][0x380] ;  /* 0x0000e000ff0e9b82 */ /* 0x000e220000000a00 */
[----:B------:R-:W2:Y:S01]  /*0480*/  @!P2 LDG.E R29, desc[UR8][R20.64] ;  /* 0x00000008141da981 */ /* 0x000ea2000c1e1900 */
[----:B-1----:R-:W-:-:S06]  /*0490*/  @!P2 IMAD.WIDE R24, R9, 0x4, R16 ;  /* 0x000000040918a825 */ /* 0x002fcc00078e0210 */
[----:B------:R-:W1:Y:S01]  /*04a0*/  @!P1 LDC.64 R16, c[0x0][0x390] ;  /* 0x0000e400ff109b82 */ /* 0x000e620000000a00 */
[----:B0-----:R-:W-:Y:S01]  /*04b0*/  @!P1 IMAD.WIDE R26, R11, 0x4, R14 ;  /* 0x000000040b1a9825 */ /* 0x001fe200078e020e */
[----:B--2---:R0:W-:Y:S05]  /*04c0*/  @!P2 STG.E desc[UR8][R24.64], R29 ;  /* 0x0000001d1800a986 */ /* 0x0041ea000c101908 */
[----:B------:R-:W2:Y:S01]  /*04d0*/  @!P1 LDG.E R27, desc[UR8][R26.64] ;  /* 0x000000081a1b9981 */ /* 0x000ea2000c1e1900 */
[----:B------:R-:W-:Y:S01]  /*04e0*/  ISETP.GE.AND P2, PT, R13, UR4, PT ;  /* 0x000000040d007c0c */ /* 0x000fe2000bf46270 */
[----:B-1----:R-:W-:-:S12]  /*04f0*/  @!P1 IMAD.WIDE R20, R11, 0x4, R16 ;  /* 0x000000040b149825 */ /* 0x002fd800078e0210 */
[----:B------:R-:W1:Y:S08]  /*0500*/  @!P2 LDC.64 R14, c[0x0][0x380] ;  /* 0x0000e000ff0eab82 */ /* 0x000e700000000a00 */
[----:B------:R-:W3:Y:S01]  /*0510*/  @!P2 LDC.64 R16, c[0x0][0x390] ;  /* 0x0000e400ff10ab82 */ /* 0x000ee20000000a00 */
[----:B-1----:R-:W-:Y:S01]  /*0520*/  @!P2 IMAD.WIDE R22, R13, 0x4, R14 ;  /* 0x000000040d16a825 */ /* 0x002fe200078e020e */
[----:B--2---:R1:W-:Y:S05]  /*0530*/  @!P1 STG.E desc[UR8][R20.64], R27 ;  /* 0x0000001b14009986 */ /* 0x0043ea000c101908 */
[----:B------:R-:W2:Y:S01]  /*0540*/  @!P2 LDG.E R23, desc[UR8][R22.64] ;  /* 0x000000081617a981 */ /* 0x000ea2000c1e1900 */
[----:B------:R-:W-:Y:S01]  /*0550*/  ISETP.GE.AND P1, PT, R19, UR4, PT ;  /* 0x0000000413007c0c */ /* 0x000fe2000bf26270 */
[----:B---3--:R-:W-:-:S12]  /*0560*/  @!P2 IMAD.WIDE R16, R13, 0x4, R16 ;  /* 0x000000040d10a825 */ /* 0x008fd800078e0210 */
[----:B------:R-:W3:Y:S01]  /*0570*/  @!P1 LDC.64 R14, c[0x0][0x380] ;  /* 0x0000e000ff0e9b82 */ /* 0x000ee20000000a00 */
[----:B------:R-:W-:-:S07]  /*0580*/  LEA R9, R10, R9, 0x2 ;  /* 0x000000090a097211 */ /* 0x000fce00078e10ff */
[----:B0-----:R-:W0:Y:S01]  /*0590*/  @!P1 LDC.64 R24, c[0x0][0x390] ;  /* 0x0000e400ff189b82 */ /* 0x001e220000000a00 */
[----:B---3--:R-:W-:Y:S01]  /*05a0*/  @!P1 IMAD.WIDE R14, R19, 0x4, R14 ;  /* 0x00000004130e9825 */ /* 0x008fe200078e020e */
[----:B--2---:R2:W-:Y:S04]  /*05b0*/  @!P2 STG.E desc[UR8][R16.64], R23 ;  /* 0x000000171000a986 */ /* 0x0045e8000c101908 */
[----:B------:R-:W3:Y:S01]  /*05c0*/  @!P1 LDG.E R29, desc[UR8][R14.64] ;  /* 0x000000080e1d9981 */ /* 0x000ee2000c1e1900 */
[----:B------:R-:W-:Y:S01]  /*05d0*/  ISETP.GE.AND P2, PT, R9, UR4, PT ;  /* 0x0000000409007c0c */ /* 0x000fe2000bf46270 */
[----:B0-----:R-:W-:-:S12]  /*05e0*/  @!P1 IMAD.WIDE R24, R19, 0x4, R24 ;  /* 0x0000000413189825 */ /* 0x001fd800078e0218 */
[----:B-1----:R-:W0:Y:S01]  /*05f0*/  @!P2 LDC.64 R20, c[0x0][0x380] ;  /* 0x0000e000ff14ab82 */ /* 0x002e220000000a00 */
[----:B------:R-:W-:-:S07]  /*0600*/  LEA R11, R10, R11, 0x2 ;  /* 0x0000000b0a0b7211 */ /* 0x000fce00078e10ff */
[----:B--2---:R-:W1:Y:S01]  /*0610*/  @!P2 LDC.64 R16, c[0x0][0x390] ;  /* 0x0000e400ff10ab82 */ /* 0x004e620000000a00 */
[----:B0-----:R-:W-:Y:S01]  /*0620*/  @!P2 IMAD.WIDE R20, R9, 0x4, R20 ;  /* 0x000000040914a825 */ /* 0x001fe200078e0214 */
[----:B---3--:R0:W-:Y:S04]  /*0630*/  @!P1 STG.E desc[UR8][R24.64], R29 ;  /* 0x0000001d18009986 */ /* 0x0081e8000c101908 */
[----:B------:R-:W2:Y:S01]  /*0640*/  @!P2 LDG.E R27, desc[UR8][R20.64] ;  /* 0x00000008141ba981 */ /* 0x000ea2000c1e1900 */
[----:B------:R-:W-:Y:S01]  /*0650*/  ISETP.GE.AND P1, PT, R11, UR4, PT ;  /* 0x000000040b007c0c */ /* 0x000fe2000bf26270 */
[----:B-1----:R-:W-:-:S12]  /*0660*/  @!P2 IMAD.WIDE R16, R9, 0x4, R16 ;  /* 0x000000040910a825 */ /* 0x002fd800078e0210 */
[----:B------:R-:W1:Y:S01]  /*0670*/  @!P1 LDC.64 R14, c[0x0][0x380] ;  /* 0x0000e000ff0e9b82 */ /* 0x000e620000000a00 */
[----:B------:R-:W-:-:S07]  /*0680*/  LEA R13, R10, R13, 0x2 ;  /* 0x0000000d0a0d7211 */ /* 0x000fce00078e10ff */
[----:B------:R-:W3:Y:S01]  /*0690*/  @!P1 LDC.64 R22, c[0x0][0x390] ;  /* 0x0000e400ff169b82 */ /* 0x000ee20000000a00 */
[----:B-1----:R-:W-:Y:S01]  /*06a0*/  @!P1 IMAD.WIDE R14, R11, 0x4, R14 ;  /* 0x000000040b0e9825 */ /* 0x002fe200078e020e */
[----:B--2---:R1:W-:Y:S04]  /*06b0*/  @!P2 STG.E desc[UR8][R16.64], R27 ;  /* 0x0000001b1000a986 */ /* 0x0043e8000c101908 */
[----:B------:R-:W2:Y:S01]  /*06c0*/  @!P1 LDG.E R18, desc[UR8][R14.64] ;  /* 0x000000080e129981 */ /* 0x000ea2000c1e1900 */
[----:B------:R-:W-:Y:S01]  /*06d0*/  ISETP.GE.AND P2, PT, R13, UR4, PT ;  /* 0x000000040d007c0c */ /* 0x000fe2000bf46270 */
[----:B---3--:R-:W-:-:S12]  /*06e0*/  @!P1 IMAD.WIDE R22, R11, 0x4, R22 ;  /* 0x000000040b169825 */ /* 0x008fd800078e0216 */
[----:B------:R-:W3:Y:S01]  /*06f0*/  @!P2 LDC.64 R20, c[0x0][0x380] ;  /* 0x0000e000ff14ab82 */ /* 0x000ee20000000a00 */
[----:B0-----:R-:W-:-:S07]  /*0700*/  IMAD R25, R10, 0x4, R19 ;  /* 0x000000040a197824 */ /* 0x001fce00078e0213 */
[----:B-1----:R-:W0:Y:S01]  /*0710*/  @!P2 LDC.64 R16, c[0x0][0x390] ;  /* 0x0000e400ff10ab82 */ /* 0x002e220000000a00 */
[----:B---3--:R-:W-:Y:S01]  /*0720*/  @!P2 IMAD.WIDE R20, R13, 0x4, R20 ;  /* 0x000000040d14a825 */ /* 0x008fe200078e0214 */
[----:B--2---:R1:W-:Y:S04]  /*0730*/  @!P1 STG.E desc[UR8][R22.64], R18 ;  /* 0x0000001216009986 */ /* 0x0043e8000c101908 */
[----:B------:R2:W3:Y:S01]  /*0740*/  @!P2 LDG.E R29, desc[UR8][R20.64] ;  /* 0x00000008141da981 */ /* 0x0004e2000c1e1900 */
[----:B------:R-:W-:Y:S01]  /*0750*/  ISETP.GE.AND P1, PT, R25, UR4, PT ;  /* 0x0000000419007c0c */ /* 0x000fe2000bf26270 */
[----:B0-----:R-:W-:-:S12]  /*0760*/  @!P2 IMAD.WIDE R16, R13, 0x4, R16 ;  /* 0x000000040d10a825 */ /* 0x001fd800078e0210 */
[----:B------:R-:W0:Y:S01]  /*0770*/  @!P1 LDC.64 R14, c[0x0][0x380] ;  /* 0x0000e000ff0e9b82 */ /* 0x000e220000000a00 */
[----:B------:R-:W-:-:S07]  /*0780*/  LEA R9, R10, R9, 0x2 ;  /* 0x000000090a097211 */ /* 0x000fce00078e10ff */
[----:B--2---:R-:W2:Y:S01]  /*0790*/  @!P1 LDC.64 R20, c[0x0][0x390] ;  /* 0x0000e400ff149b82 */ /* 0x004ea20000000a00 */
[----:B0-----:R-:W-:Y:S01]  /*07a0*/  @!P1 IMAD.WIDE R14, R25, 0x4, R14 ;  /* 0x00000004190e9825 */ /* 0x001fe200078e020e */
[----:B---3--:R0:W-:Y:S04]  /*07b0*/  @!P2 STG.E desc[UR8][R16.64], R29 ;  /* 0x0000001d1000a986 */ /* 0x0081e8000c101908 */
[----:B------:R-:W3:Y:S01]  /*07c0*/  @!P1 LDG.E R27, desc[UR8][R14.64] ;  /* 0x000000080e1b9981 */ /* 0x000ee2000c1e1900 */
[----:B------:R-:W-:Y:S01]  /*07d0*/  ISETP.GE.AND P2, PT, R9, UR4, PT ;  /* 0x0000000409007c0c */ /* 0x000fe2000bf46270 */
[----:B--2---:R-:W-:-:S12]  /*07e0*/  @!P1 IMAD.WIDE R20, R25, 0x4, R20 ;  /* 0x0000000419149825 */ /* 0x004fd800078e0214 */
[----:B-1----:R-:W1:Y:S01]  /*07f0*/  @!P2 LDC.64 R18, c[0x0][0x380] ;  /* 0x0000e000ff12ab82 */ /* 0x002e620000000a00 */
[----:B------:R-:W-:-:S07]  /*0800*/  LEA R11, R10, R11, 0x2 ;  /* 0x0000000b0a0b7211 */ /* 0x000fce00078e10ff */
[----:B0-----:R-:W0:Y:S01]  /*0810*/  @!P2 LDC.64 R16, c[0x0][0x390] ;  /* 0x0000e400ff10ab82 */ /* 0x001e220000000a00 */
[----:B-1----:R-:W-:Y:S01]  /*0820*/  @!P2 IMAD.WIDE R18, R9, 0x4, R18 ;  /* 0x000000040912a825 */ /* 0x002fe200078e0212 */
[----:B---3--:R1:W-:Y:S04]  /*0830*/  @!P1 STG.E desc[UR8][R20.64], R27 ;  /* 0x0000001b14009986 */ /* 0x0083e8000c101908 */
[----:B------:R-:W2:Y:S01]  /*0840*/  @!P2 LDG.E R23, desc[UR8][R18.64] ;  /* 0x000000081217a981 */ /* 0x000ea2000c1e1900 */
[----:B------:R-:W-:Y:S01]  /*0850*/  ISETP.GE.AND P1, PT, R11, UR4, PT ;  /* 0x000000040b007c0c */ /* 0x000fe2000bf26270 */
[----:B0-----:R-:W-:-:S12]  /*0860*/  @!P2 IMAD.WIDE R16, R9, 0x4, R16 ;  /* 0x000000040910a825 */ /* 0x001fd800078e0210 */
[----:B------:R-:W0:Y:S01]  /*0870*/  @!P1 LDC.64 R14, c[0x0][0x380] ;  /* 0x0000e000ff0e9b82 */ /* 0x000e220000000a00 */
[----:B------:R-:W-:-:S07]  /*0880*/  LEA R13, R10, R13, 0x2 ;  /* 0x0000000d0a0d7211 */ /* 0x000fce00078e10ff */
[----:B-1----:R-:W1:Y:S01]  /*0890*/  @!P1 LDC.64 R20, c[0x0][0x390] ;  /* 0x0000e400ff149b82 */ /* 0x002e620000000a00 */
[----:B0-----:R-:W-:Y:S01]  /*08a0*/  @!P1 IMAD.WIDE R14, R11, 0x4, R14 ;  /* 0x000000040b0e9825 */ /* 0x001fe200078e020e */
[----:B--2---:R0:W-:Y:S04]  /*08b0*/  @!P2 STG.E desc[UR8][R16.64], R23 ;  /* 0x000000171000a986 */ /* 0x0041e8000c101908 */
[----:B------:R-:W2:Y:S01]  /*08c0*/  @!P1 LDG.E R29, desc[UR8][R14.64] ;  /* 0x000000080e1d9981 */ /* 0x000ea2000c1e1900 */
[----:B------:R-:W-:Y:S01]  /*08d0*/  ISETP.GE.AND P2, PT, R13, UR4, PT ;  /* 0x000000040d007c0c */ /* 0x000fe2000bf46270 */
[----:B-1----:R-:W-:-:S12]  /*08e0*/  @!P1 IMAD.WIDE R20, R11, 0x4, R20 ;  /* 0x000000040b149825 */ /* 0x002fd800078e0214 */
[----:B------:R-:W1:Y:S01]  /*08f0*/  @!P2 LDC.64 R18, c[0x0][0x380] ;  /* 0x0000e000ff12ab82 */ /* 0x000e620000000a00 */
[----:B------:R-:W-:-:S07]  /*0900*/  LEA R25, R10, R25, 0x2 ;  /* 0x000000190a197211 */ /* 0x000fce00078e10ff */
[----:B0-----:R-:W0:Y:S01]  /*0910*/  @!P2 LDC.64 R16, c[0x0][0x390] ;  /* 0x0000e400ff10ab82 */ /* 0x001e220000000a00 */
[----:B-1----:R-:W-:Y:S01]  /*0920*/  @!P2 IMAD.WIDE R18, R13, 0x4, R18 ;  /* 0x000000040d12a825 */ /* 0x002fe200078e0212 */
[----:B--2---:R1:W-:Y:S04]  /*0930*/  @!P1 STG.E desc[UR8][R20.64], R29 ;  /* 0x0000001d14009986 */ /* 0x0043e8000c101908 */
[----:B------:R-:W2:Y:S01]  /*0940*/  @!P2 LDG.E R27, desc[UR8][R18.64] ;  /* 0x00000008121ba981 */ /* 0x000ea2000c1e1900 */
[----:B------:R-:W-:Y:S01]  /*0950*/  ISETP.GE.AND P1, PT, R25, UR4, PT ;  /* 0x0000000419007c0c */ /* 0x000fe2000bf26270 */
[----:B0-----:R-:W-:-:S12]  /*0960*/  @!P2 IMAD.WIDE R16, R13, 0x4, R16 ;  /* 0x000000040d10a825 */ /* 0x001fd800078e0210 */
[----:B------:R-:W0:Y:S01]  /*0970*/  @!P1 LDC.64 R14, c[0x0][0x380] ;  /* 0x0000e000ff0e9b82 */ /* 0x000e220000000a00 */
[----:B------:R-:W-:-:S07]  /*0980*/  IMAD R9, R10, 0x4, R9 ;  /* 0x000000040a097824 */ /* 0x000fce00078e0209 */
        /* <DEDUP_REMOVED lines=19> */
[----:B------:R2:W3:Y:S01]  /*0ac0*/  @!P1 LDG.E R27, desc[UR8][R14.64] ;  /* 0x000000080e1b9981 */ /* 0x0004e2000c1e1900 */
[----:B------:R-:W-:Y:S01]  /*0ad0*/  ISETP.GE.AND P2, PT, R13, UR4, PT ;  /* 0x000000040d007c0c */ /* 0x000fe2000bf46270 */
[----:B-1----:R-:W-:-:S12]  /*0ae0*/  @!P1 IMAD.WIDE R20, R11, 0x4, R20 ;  /* 0x000000040b149825 */ /* 0x002fd800078e0214 */
[----:B------:R-:W1:Y:S01]  /*0af0*/  @!P2 LDC.64 R18, c[0x0][0x380] ;  /* 0x0000e000ff12ab82 */ /* 0x000e620000000a00 */
[----:B------:R-:W-:-:S07]  /*0b00*/  LEA R25, R10, R25, 0x2 ;  /* 0x000000190a197211 */ /* 0x000fce00078e10ff */
[----:B--2---:R-:W2:Y:S01]  /*0b10*/  @!P2 LDC.64 R14, c[0x0][0x390] ;  /* 0x0000e400ff0eab82 */ /* 0x004ea20000000a00 */
[----:B-1----:R-:W-:Y:S01]  /*0b20*/  @!P2 IMAD.WIDE R18, R13, 0x4, R18 ;  /* 0x000000040d12a825 */ /* 0x002fe200078e0212 */
[----:B---3--:R-:W-:Y:S05]  /*0b30*/  @!P1 STG.E desc[UR8][R20.64], R27 ;  /* 0x0000001b14009986 */ /* 0x008fea000c101908 */
[----:B------:R-:W3:Y:S01]  /*0b40*/  @!P2 LDG.E R19, desc[UR8][R18.64] ;  /* 0x000000081213a981 */ /* 0x000ee2000c1e1900 */
[----:B------:R-:W-:Y:S01]  /*0b50*/  ISETP.GE.AND P1, PT, R25, UR4, PT ;  /* 0x0000000419007c0c */ /* 0x000fe2000bf26270 */
[----:B--2---:R-:W-:-:S12]  /*0b60*/  @!P2 IMAD.WIDE R14, R13, 0x4, R14 ;  /* 0x000000040d0ea825 */ /* 0x004fd800078e020e */
[----:B0-----:R-:W0:Y:S08]  /*0b70*/  @!P1 LDC.64 R16, c[0x0][0x380] ;  /* 0x0000e000ff109b82 */ /* 0x001e300000000a00 */
[----:B------:R-:W1:Y:S01]  /*0b80*/  @!P1 LDC.64 R22, c[0x0][0x390] ;  /* 0x0000e400ff169b82 */ /* 0x000e620000000a00 */
[C---:B0-----:R-:W-:Y:S01]  /*0b90*/  @!P1 IMAD.WIDE R16, R25.reuse, 0x4, R16 ;  /* 0x0000000419109825 */ /* 0x041fe200078e0210 */
[----:B---3--:R0:W-:Y:S05]  /*0ba0*/  @!P2 STG.E desc[UR8][R14.64], R19 ;  /* 0x000000130e00a986 */ /* 0x0081ea000c101908 */
[----:B------:R-:W2:Y:S01]  /*0bb0*/  @!P1 LDG.E R17, desc[UR8][R16.64] ;  /* 0x0000000810119981 */ /* 0x000ea2000c1e1900 */
[----:B-1----:R-:W-:Y:S01]  /*0bc0*/  @!P1 IMAD.WIDE R22, R25, 0x4, R22 ;  /* 0x0000000419169825 */ /* 0x002fe200078e0216 */
[----:B------:R-:W-:-:S02]  /*0bd0*/  IADD3 R6, PT, PT, R6, 0x10, RZ ;  /* 0x0000001006067810 */ /* 0x000fc40007ffe0ff */
[C---:B------:R-:W-:Y:S01]  /*0be0*/  LEA R12, R3.reuse, R12, 0x2 ;  /* 0x0000000c030c7211 */ /* 0x040fe200078e10ff */
[C---:B------:R-:W-:Y:S01]  /*0bf0*/  IMAD R11, R10.reuse, 0x4, R11 ;  /* 0x000000040a0b7824 */ /* 0x040fe200078e020b */
[C---:B------:R-:W-:Y:S02]  /*0c00*/  LEA R9, R10.reuse, R9, 0x2 ;  /* 0x000000090a097211 */ /* 0x040fe400078e10ff */
[C---:B------:R-:W-:Y:S01]  /*0c10*/  LEA R13, R10.reuse, R13, 0x2 ;  /* 0x0000000d0a0d7211 */ /* 0x040fe200078e10ff */
[----:B------:R-:W-:Y:S01]  /*0c20*/  IMAD R12, R3, 0x4, R12 ;  /* 0x00000004030c7824 */ /* 0x000fe200078e020c */
[----:B0-----:R-:W-:-:S04]  /*0c30*/  LEA R19, R10, R25, 0x2 ;  /* 0x000000190a137211 */ /* 0x001fc800078e10ff */
[----:B------:R-:W-:-:S04]  /*0c40*/  LEA R12, R3, R12, 0x2 ;  /* 0x0000000c030c7211 */ /* 0x000fc800078e10ff */
[----:B------:R-:W-:Y:S01]  /*0c50*/  LEA R12, R3, R12, 0x2 ;  /* 0x0000000c030c7211 */ /* 0x000fe200078e10ff */
[----:B--2---:R1:W-:Y:S01]  /*0c60*/  @!P1 STG.E desc[UR8][R22.64], R17 ;  /* 0x0000001116009986 */ /* 0x0043e2000c101908 */
[----:B------:R-:W-:-:S13]  /*0c70*/  ISETP.GE.AND P1, PT, R6, -0xc, PT ;  /* 0xfffffff40600780c */ /* 0x000fda0003f26270 */
[----:B-1----:R-:W-:Y:S05]  /*0c80*/  @!P1 BRA `(.L_x_3) ;  /* 0xfffffff400e49947 */ /* 0x002fea000383ffff */
.L_x_2:
[----:B------:R-:W-:-:S04]  /*0c90*/  IADD3 R14, PT, PT, -R6, RZ, RZ ;  /* 0x000000ff060e7210 */ /* 0x000fc80007ffe1ff */
[----:B------:R-:W-:-:S13]  /*0ca0*/  ISETP.GT.AND P1, PT, R14, 0x4, PT ;  /* 0x000000040e00780c */ /* 0x000fda0003f24270 */
[----:B------:R-:W-:Y:S05]  /*0cb0*/  @!P1 BRA `(.L_x_4) ;  /* 0x0000000400189947 */ /* 0x000fea0003800000 */
[----:B------:R-:W0:Y:S02]  /*0cc0*/  LDCU UR4, c[0x0][0x388] ;  /* 0x00007100ff0477ac */ /* 0x000e240008000800 */
        /* <DEDUP_REMOVED lines=30> */
[----:B------:R-:W-:-:S07]  /*0eb0*/  IMAD R11, R10, 0x4, R11 ;  /* 0x000000040a0b7824 */ /* 0x000fce00078e020b */
        /* <DEDUP_REMOVED lines=11> */
[----:B------:R2:W4:Y:S01]  /*0f70*/  @!P1 LDG.E R26, desc[UR8][R14.64] ;  /* 0x000000080e1a9981 */ /* 0x000522000c1e1900 */
[----:B------:R-:W-:Y:S01]  /*0f80*/  ISETP.GE.AND P0, PT, R13, UR4, PT ;  /* 0x000000040d007c0c */ /* 0x000fe2000bf06270 */
[----:B---3--:R-:W-:-:S12]  /*0f90*/  @!P1 IMAD.WIDE R22, R11, 0x4, R22 ;  /* 0x000000040b169825 */ /* 0x008fd800078e0216 */
[----:B------:R-:W3:Y:S01]  /*0fa0*/  @!P0 LDC.64 R20, c[0x0][0x380] ;  /* 0x0000e000ff148b82 */ /* 0x000ee20000000a00 */
[----:B0-----:R-:W-:-:S07]  /*0fb0*/  LEA R25, R10, R19, 0x2 ;  /* 0x000000130a197211 */ /* 0x001fce00078e10ff */
[----:B--2---:R-:W0:Y:S01]  /*0fc0*/  @!P0 LDC.64 R14, c[0x0][0x390] ;  /* 0x0000e400ff0e8b82 */ /* 0x004e220000000a00 */
[----:B---3--:R-:W-:Y:S01]  /*0fd0*/  @!P0 IMAD.WIDE R20, R13, 0x4, R20 ;  /* 0x000000040d148825 */ /* 0x008fe200078e0214 */
[----:B----4-:R2:W-:Y:S05]  /*0fe0*/  @!P1 STG.E desc[UR8][R22.64], R26 ;  /* 0x0000001a16009986 */ /* 0x0105ea000c101908 */
[----:B------:R-:W3:Y:S01]  /*0ff0*/  @!P0 LDG.E R21, desc[UR8][R20.64] ;  /* 0x0000000814158981 */ /* 0x000ee2000c1e1900 */
[----:B------:R-:W-:Y:S01]  /*1000*/  ISETP.GE.AND P1, PT, R25, UR4, PT ;  /* 0x0000000419007c0c */ /* 0x000fe2000bf26270 */
[----:B0-----:R-:W-:-:S12]  /*1010*/  @!P0 IMAD.WIDE R14, R13, 0x4, R14 ;  /* 0x000000040d0e8825 */ /* 0x001fd800078e020e */
[----:B-1----:R-:W0:Y:S08]  /*1020*/  @!P1 LDC.64 R16, c[0x0][0x380] ;  /* 0x0000e000ff109b82 */ /* 0x002e300000000a00 */
[----:B------:R-:W2:Y:S01]  /*1030*/  @!P1 LDC.64 R18, c[0x0][0x390] ;  /* 0x0000e400ff129b82 */ /* 0x000ea20000000a00 */
[C---:B0-----:R-:W-:Y:S01]  /*1040*/  @!P1 IMAD.WIDE R16, R25.reuse, 0x4, R16 ;  /* 0x0000000419109825 */ /* 0x041fe200078e0210 */
[----:B---3--:R0:W-:Y:S05]  /*1050*/  @!P0 STG.E desc[UR8][R14.64], R21 ;  /* 0x000000150e008986 */ /* 0x0081ea000c101908 */
[----:B------:R-:W3:Y:S01]  /*1060*/  @!P1 LDG.E R17, desc[UR8][R16.64] ;  /* 0x0000000810119981 */ /* 0x000ee2000c1e1900 */
[----:B--2---:R-:W-:Y:S01]  /*1070*/  @!P1 IMAD.WIDE R22, R25, 0x4, R18 ;  /* 0x0000000419169825 */ /* 0x004fe200078e0212 */
[----:B------:R-:W-:-:S02]  /*1080*/  LEA R12, R3, R12, 0x2 ;  /* 0x0000000c030c7211 */ /* 0x000fc400078e10ff */
[----:B------:R-:W-:Y:S01]  /*1090*/  IADD3 R6, PT, PT, R6, 0x4, RZ ;  /* 0x0000000406067810 */ /* 0x000fe20007ffe0ff */
[----:B------:R-:W-:Y:S01]  /*10a0*/  IMAD R19, R10, 0x4, R25 ;  /* 0x000000040a137824 */ /* 0x000fe200078e0219 */
[----:B------:R-:W-:Y:S01]  /*10b0*/  PLOP3.LUT P0, PT, PT, PT, PT, 0x8, 0x80 ;  /* 0x000000000080781c */ /* 0x000fe20003f0e170 */
[----:B------:R-:W-:Y:S01]  /*10c0*/  IMAD R12, R3, 0x4, R12 ;  /* 0x00000004030c7824 */ /* 0x000fe200078e020c */
[----:B------:R-:W-:Y:S02]  /*10d0*/  IADD3 R6, PT, PT, R6, 0x4, RZ ;  /* 0x0000000406067810 */ /* 0x000fe40007ffe0ff */
[C---:B------:R-:W-:Y:S02]  /*10e0*/  LEA R9, R10.reuse, R9, 0x2 ;  /* 0x000000090a097211 */ /* 0x040fe400078e10ff */
[C---:B------:R-:W-:Y:S02]  /*10f0*/  LEA R11, R10.reuse, R11, 0x2 ;  /* 0x0000000b0a0b7211 */ /* 0x040fe400078e10ff */
[----:B------:R-:W-:Y:S01]  /*1100*/  LEA R13, R10, R13, 0x2 ;  /* 0x0000000d0a0d7211 */ /* 0x000fe200078e10ff */
[----:B---3--:R0:W-:Y:S06]  /*1110*/  @!P1 STG.E desc[UR8][R22.64], R17 ;  /* 0x0000001116009986 */ /* 0x0081ec000c101908 */
.L_x_4:
[----:B------:R-:W-:-:S13]  /*1120*/  ISETP.NE.OR P0, PT, R6, RZ, P0 ;  /* 0x000000ff0600720c */ /* 0x000fda0000705670 */
[----:B------:R-:W-:Y:S05]  /*1130*/  @!P0 BRA `(.L_x_0) ;  /* 0x0000000000908947 */ /* 0x000fea0003800000 */
.L_x_1:
[----:B------:R-:W-:-:S13]  /*1140*/  ISETP.GE.AND P0, PT, R9, UR12, PT ;  /* 0x0000000c09007c0c */ /* 0x000fda000bf06270 */
[----:B0-2---:R-:W0:Y:S02]  /*1150*/  @!P0 LDC.64 R14, c[0x0][0x380] ;  /* 0x0000e000ff0e8b82 */ /* 0x005e240000000a00 */
[----:B0-----:R-:W-:Y:S01]  /*1160*/  @!P0 IMAD.WIDE R20, R9, 0x4, R14 ;  /* 0x0000000409148825 */ /* 0x001fe200078e020e */
[----:B------:R-:W-:-:S05]  /*1170*/  ISETP.GE.AND P1, PT, R11, UR12, PT ;  /* 0x0000000c0b007c0c */ /* 0x000fca000bf26270 */
[----:B------:R-:W0:Y:S01]  /*1180*/  @!P0 LDC.64 R14, c[0x0][0x390] ;  /* 0x0000e400ff0e8b82 */ /* 0x000e220000000a00 */
[----:B------:R-:W2:Y:S07]  /*1190*/  @!P0 LDG.E R29, desc[UR8][R20.64] ;  /* 0x00000008141d8981 */ /* 0x000eae000c1e1900 */
[----:B------:R-:W1:Y:S01]  /*11a0*/  @!P1 LDC.64 R16, c[0x0][0x380] ;  /* 0x0000e000ff109b82 */ /* 0x000e620000000a00 */
[----:B0-----:R-:W-:-:S07]  /*11b0*/  @!P0 IMAD.WIDE R24, R9, 0x4, R14 ;  /* 0x0000000409188825 */ /* 0x001fce00078e020e */
[----:B------:R-:W0:Y:S01]  /*11c0*/  @!P1 LDC.64 R14, c[0x0][0x390] ;  /* 0x0000e400ff0e9b82 */ /* 0x000e220000000a00 */
[----:B-1----:R-:W-:Y:S01]  /*11d0*/  @!P1 IMAD.WIDE R26, R11, 0x4, R16 ;  /* 0x000000040b1a9825 */ /* 0x002fe200078e0210 */
[----:B--2---:R1:W-:Y:S05]  /*11e0*/  @!P0 STG.E desc[UR8][R24.64], R29 ;  /* 0x0000001d18008986 */ /* 0x0043ea000c101908 */
[----:B------:R-:W2:Y:S01]  /*11f0*/  @!P1 LDG.E R27, desc[UR8][R26.64] ;  /* 0x000000081a1b9981 */ /* 0x000ea2000c1e1900 */
[----:B------:R-:W-:Y:S01]  /*1200*/  ISETP.GE.AND P0, PT, R13, UR12, PT ;  /* 0x0000000c0d007c0c */ /* 0x000fe2000bf06270 */
[----:B0-----:R-:W-:-:S12]  /*1210*/  @!P1 IMAD.WIDE R20, R11, 0x4, R14 ;  /* 0x000000040b149825 */ /* 0x001fd800078e020e */
[----:B------:R-:W0:Y:S08]  /*1220*/  @!P0 LDC.64 R16, c[0x0][0x380] ;  /* 0x0000e000ff108b82 */ /* 0x000e300000000a00 */
[----:B------:R-:W3:Y:S01]  /*1230*/  @!P0 LDC.64 R14, c[0x0][0x390] ;  /* 0x0000e400ff0e8b82 */ /* 0x000ee20000000a00 */
[----:B0-----:R-:W-:Y:S01]  /*1240*/  @!P0 IMAD.WIDE R22, R13, 0x4, R16 ;  /* 0x000000040d168825 */ /* 0x001fe200078e0210 */
[----:B--2---:R2:W-:Y:S05]  /*1250*/  @!P1 STG.E desc[UR8][R20.64], R27 ;  /* 0x0000001b14009986 */ /* 0x0045ea000c101908 */
[----:B------:R-:W4:Y:S01]  /*1260*/  @!P0 LDG.E R23, desc[UR8][R22.64] ;  /* 0x0000000816178981 */ /* 0x000f22000c1e1900 */
[----:B------:R-:W-:Y:S01]  /*1270*/  ISETP.GE.AND P1, PT, R19, UR12, PT ;  /* 0x0000000c13007c0c */ /* 0x000fe2000bf26270 */
[----:B---3--:R-:W-:-:S12]  /*1280*/  @!P0 IMAD.WIDE R14, R13, 0x4, R14 ;  /* 0x000000040d0e8825 */ /* 0x008fd800078e020e */
[----:B------:R-:W0:Y:S08]  /*1290*/  @!P1 LDC.64 R16, c[0x0][0x380] ;  /* 0x0000e000ff109b82 */ /* 0x000e300000000a00 */
[----:B-1----:R-:W1:Y:S01]  /*12a0*/  @!P1 LDC.64 R24, c[0x0][0x390] ;  /* 0x0000e400ff189b82 */ /* 0x002e620000000a00 */
[C---:B0-----:R-:W-:Y:S01]  /*12b0*/  @!P1 IMAD.WIDE R16, R19.reuse, 0x4, R16 ;  /* 0x0000000413109825 */ /* 0x041fe200078e0210 */
[----:B----4-:R2:W-:Y:S05]  /*12c0*/  @!P0 STG.E desc[UR8][R14.64], R23 ;  /* 0x000000170e008986 */ /* 0x0105ea000c101908 */
[----:B------:R-:W3:Y:S01]  /*12d0*/  @!P1 LDG.E R17, desc[UR8][R16.64] ;  /* 0x0000000810119981 */ /* 0x000ee2000c1e1900 */
[----:B------:R-:W-:Y:S01]  /*12e0*/  IADD3 R6, PT, PT, R6, 0x4, RZ ;  /* 0x0000000406067810 */ /* 0x000fe20007ffe0ff */
[----:B-1----:R-:W-:Y:S01]  /*12f0*/  @!P1 IMAD.WIDE R24, R19, 0x4, R24 ;  /* 0x0000000413189825 */ /* 0x002fe200078e0218 */
[----:B------:R-:W-:-:S02]  /*1300*/  LEA R12, R3, R12, 0x2 ;  /* 0x0000000c030c7211 */ /* 0x000fc400078e10ff */
[----:B------:R-:W-:Y:S01]  /*1310*/  ISETP.NE.AND P0, PT, R6, RZ, PT ;  /* 0x000000ff0600720c */ /* 0x000fe20003f05270 */
[C---:B------:R-:W-:Y:S01]  /*1320*/  IMAD R13, R10.reuse, 0x4, R13 ;  /* 0x000000040a0d7824 */ /* 0x040fe200078e020d */
[C---:B------:R-:W-:Y:S02]  /*1330*/  LEA R9, R10.reuse, R9, 0x2 ;  /* 0x000000090a097211 */ /* 0x040fe400078e10ff */
[C---:B------:R-:W-:Y:S02]  /*1340*/  LEA R11, R10.reuse, R11, 0x2 ;  /* 0x0000000b0a0b7211 */ /* 0x040fe400078e10ff */
[----:B------:R-:W-:Y:S01]  /*1350*/  LEA R19, R10, R19, 0x2 ;  /* 0x000000130a137211 */ /* 0x000fe200078e10ff */
[----:B---3--:R2:W-:Y:S06]  /*1360*/  @!P1 STG.E desc[UR8][R24.64], R17 ;  /* 0x0000001118009986 */ /* 0x0085ec000c101908 */
[----:B------:R-:W-:Y:S05]  /*1370*/  @P0 BRA `(.L_x_1) ;  /* 0xfffffffc00700947 */ /* 0x000fea000383ffff */
.L_x_0:
[----:B------:R-:W-:-:S13]  /*1380*/  ISETP.NE.AND P0, PT, R7, RZ, PT ;  /* 0x000000ff0700720c */ /* 0x000fda0003f05270 */
[----:B------:R-:W-:Y:S05]  /*1390*/  @!P0 EXIT ;  /* 0x000000000000894d */ /* 0x000fea0003800000 */
[----:B------:R-:W-:Y:S01]  /*13a0*/  IADD3 R5, PT, PT, R8, R5, R12 ;  /* 0x0000000508057210 */ /* 0x000fe20007ffe00c */
[----:B------:R-:W-:Y:S01]  /*13b0*/  IMAD R0, R0, UR10, RZ ;  /* 0x0000000a00007c24 */ /* 0x000fe2000f8e02ff */
[----:B------:R-:W-:Y:S01]  /*13c0*/  IADD3 R7, PT, PT, -R7, RZ, RZ ;  /* 0x000000ff07077210 */ /* 0x000fe20007ffe1ff */
[----:B------:R-:W1:Y:S02]  /*13d0*/  LDCU UR4, c[0x0][0x388] ;  /* 0x00007100ff0477ac */ /* 0x000e640008000800 */
[-C--:B------:R-:W-:Y:S02]  /*13e0*/  IMAD R5, R5, R2.reuse, UR7 ;  /* 0x0000000705057e24 */ /* 0x080fe4000f8e0202 */
[----:B------:R-:W-:Y:S02]  /*13f0*/  IMAD R3, R0, UR11, RZ ;  /* 0x0000000b00037c24 */ /* 0x000fe4000f8e02ff */
[----:B----4-:R-:W-:Y:S02]  /*1400*/  IMAD R9, R5, UR10, R4 ;  /* 0x0000000a05097c24 */ /* 0x010fe4000f8e0204 */
[----:B------:R-:W-:-:S07]  /*1410*/  IMAD R0, R3, R2, RZ ;  /* 0x0000000203007224 */ /* 0x000fce00078e02ff */
.L_x_5:
[----:B-1----:R-:W-:-:S13]  /*1420*/  ISETP.GE.AND P0, PT, R9, UR4, PT ;  /* 0x0000000409007c0c */ /* 0x002fda000bf06270 */
[----:B------:R-:W1:Y:S08]  /*1430*/  @!P0 LDC.64 R2, c[0x0][0x380] ;  /* 0x0000e000ff028b82 */ /* 0x000e700000000a00 */
[----:B------:R-:W3:Y:S01]  /*1440*/  @!P0 LDC.64 R4, c[0x0][0x390] ;  /* 0x0000e400ff048b82 */ /* 0x000ee20000000a00 */
[----:B-1----:R-:W-:-:S06]  /*1450*/  @!P0 IMAD.WIDE R2, R9, 0x4, R2 ;  /* 0x0000000409028825 */ /* 0x002fcc00078e0202 */
[----:B------:R-:W4:Y:S01]  /*1460*/  @!P0 LDG.E R3, desc[UR8][R2.64] ;  /* 0x0000000802038981 */ /* 0x000f22000c1e1900 */
[----:B------:R-:W-:Y:S01]  /*1470*/  IADD3 R7, PT, PT, R7, 0x1, RZ ;  /* 0x0000000107077810 */ /* 0x000fe20007ffe0ff */
[----:B---3--:R-:W-:Y:S01]  /*1480*/  @!P0 IMAD.WIDE R4, R9, 0x4, R4 ;  /* 0x0000000409048825 */ /* 0x008fe200078e0204 */
[----:B------:R-:W-:-:S04]  /*1490*/  IADD3 R9, PT, PT, R0, R9, RZ ;  /* 0x0000000900097210 */ /* 0x000fc80007ffe0ff */
[----:B----4-:R3:W-:Y:S01]  /*14a0*/  @!P0 STG.E desc[UR8][R4.64], R3 ;  /* 0x0000000304008986 */ /* 0x0107e2000c101908 */
[----:B------:R-:W-:-:S13]  /*14b0*/  ISETP.NE.AND P0, PT, R7, RZ, PT ;  /* 0x000000ff0700720c */ /* 0x000fda0003f05270 */
[----:B---3--:R-:W-:Y:S05]  /*14c0*/  @P0 BRA `(.L_x_5) ;  /* 0xfffffffc00d40947 */ /* 0x008fea000383ffff */
[----:B------:R-:W-:Y:S05]  /*14d0*/  EXIT ;  /* 0x000000000000794d */ /* 0x000fea0003800000 */
.L_x_6:
[----:B------:R-:W-:-:S00]  /*14e0*/  BRA `(.L_x_6) ;  /* 0xfffffffc00fc7947 */ /* 0x000fc0000383ffff */
[----:B------:R-:W-:-:S00]  /*14f0*/  NOP ;  /* 0x0000000000007918 */ /* 0x000fc00000000000 */
        /* <DEDUP_REMOVED lines=8> */
.L_x_16:


//--------------------- .text._Z6matcpyPKfiPf     --------------------------
	.section	.text._Z6matcpyPKfiPf,"ax",@progbits
	.align	128
        .global         _Z6matcpyPKfiPf
        .type           _Z6matcpyPKfiPf,@function
        .size           _Z6matcpyPKfiPf,(.L_x_17 - _Z6matcpyPKfiPf)
        .other          _Z6matcpyPKfiPf,@"STO_CUDA_ENTRY STV_DEFAULT"
_Z6matcpyPKfiPf:
.text._Z6matcpyPKfiPf:
[----:B------:R-:W-:Y:S01]  /*0000*/  LDC R1, c[0x0][0x37c] ;  /* 0x0000df00ff017b82 */ /* 0x000fe20000000800 */
[----:B------:R-:W0:Y:S01]  /*0010*/  S2R R0, SR_TID.Y ;  /* 0x0000000000007919 */ /* 0x000e220000002200 */
[----:B------:R-:W1:Y:S06]  /*0020*/  LDCU UR5, c[0x0][0x360] ;  /* 0x00006c00ff0577ac */ /* 0x000e6c0008000800 */
[----:B------:R-:W0:Y:S01]  /*0030*/  S2UR UR6, SR_CTAID.Y ;  /* 0x00000000000679c3 */ /* 0x000e220000002600 */
[----:B------:R-:W1:Y:S01]  /*0040*/  S2R R7, SR_TID.X ;  /* 0x0000000000077919 */ /* 0x000e620000002100 */
[----:B------:R-:W2:Y:S06]  /*0050*/  LDCU UR7, c[0x0][0x388] ;  /* 0x00007100ff0777ac */ /* 0x000eac0008000800 */
[----:B------:R-:W0:Y:S08]  /*0060*/  LDC R3, c[0x0][0x364] ;  /* 0x0000d900ff037b82 */ /* 0x000e300000000800 */
[----:B------:R-:W3:Y:S08]  /*0070*/  S2UR UR4, SR_CTAID.X ;  /* 0x00000000000479c3 */ /* 0x000ef00000002500 */
[----:B------:R-:W3:Y:S01]  /*0080*/  LDC R5, c[0x0][0x370] ;  /* 0x0000dc00ff057b82 */ /* 0x000ee20000000800 */
[----:B0-----:R-:W-:-:S04]  /*0090*/  IMAD R0, R3, UR6, R0 ;  /* 0x0000000603007c24 */ /* 0x001fc8000f8e0200 */
[----:B---3--:R-:W-:-:S04]  /*00a0*/  IMAD R0, R0, R5, UR4 ;  /* 0x0000000400007e24 */ /* 0x008fc8000f8e0205 */
[----:B-1----:R-:W-:-:S05]  /*00b0*/  IMAD R7, R0, UR5, R7 ;  /* 0x0000000500077c24 */ /* 0x002fca000f8e0207 */
[----:B--2---:R-:W-:-:S13]  /*00c0*/  ISETP.GE.AND P0, PT, R7, UR7, PT ;  /* 0x0000000707007c0c */ /* 0x004fda000bf06270 */
[----:B------:R-:W-:Y:S05]  /*00d0*/  @P0 EXIT ;  /* 0x000000000000094d */ /* 0x000fea0003800000 */
[----:B------:R-:W0:Y:S01]  /*00e0*/  LDC.64 R2, c[0x0][0x380] ;  /* 0x0000e000ff027b82 */ /* 0x000e220000000a00 */
[----:B------:R-:W1:Y:S07]  /*00f0*/  LDCU.64 UR4, c[0x0][0x358] ;  /* 0x00006b00ff0477ac */ /* 0x000e6e0008000a00 */
[----:B------:R-:W2:Y:S01]  /*0100*/  LDC.64 R4, c[0x0][0x390] ;  /* 0x0000e400ff047b82 */ /* 0x000ea20000000a00 */
[----:B0-----:R-:W-:-:S06]  /*0110*/  IMAD.WIDE R2, R7, 0x4, R2 ;  /* 0x0000000407027825 */ /* 0x001fcc00078e0202 */
[----:B-1----:R-:W3:Y:S01]  /*0120*/  LDG.E R3, desc[UR4][R2.64] ;  /* 0x0000000402037981 */ /* 0x002ee2000c1e1900 */
[----:B--2---:R-:W-:-:S05]  /*0130*/  IMAD.WIDE R4, R7, 0x4, R4 ;  /* 0x0000000407047825 */ /* 0x004fca00078e0204 */
[----:B---3--:R-:W-:Y:S01]  /*0140*/  STG.E desc[UR4][R4.64], R3 ;  /* 0x0000000304007986 */ /* 0x008fe2000c101904 */
[----:B------:R-:W-:Y:S05]  /*0150*/  EXIT ;  /* 0x000000000000794d */ /* 0x000fea0003800000 */
.L_x_7:
        /* <DEDUP_REMOVED lines=10> */
.L_x_17:


//--------------------- .text._Z17matcpyBadWithLoopPKfPf --------------------------
	.section	.text._Z17matcpyBadWithLoopPKfPf,"ax",@progbits
	.align	128
        .global         _Z17matcpyBadWithLoopPKfPf
        .type           _Z17matcpyBadWithLoopPKfPf,@function
        .size           _Z17matcpyBadWithLoopPKfPf,(.L_x_18 - _Z17matcpyBadWithLoopPKfPf)
        .other          _Z17matcpyBadWithLoopPKfPf,@"STO_CUDA_ENTRY STV_DEFAULT"
_Z17matcpyBadWithLoopPKfPf:
.text._Z17matcpyBadWithLoopPKfPf:
[----:B------:R-:W-:Y:S01]  /*0000*/  LDC R1, c[0x0][0x37c] ;  /* 0x0000df00ff017b82 */ /* 0x000fe20000000800 */
[----:B------:R-:W0:Y:S07]  /*0010*/  LDCU UR10, c[0x0][0x360] ;  /* 0x00006c00ff0a77ac */ /* 0x000e2e0008000800 */
[----:B------:R-:W1:Y:S01]  /*0020*/  LDC R0, c[0x0][0x364] ;  /* 0x0000d900ff007b82 */ /* 0x000e620000000800 */
[----:B------:R-:W-:Y:S01]  /*0030*/  HFMA2 R4, -RZ, RZ, 0, 0 ;  /* 0x00000000ff047431 */ /* 0x000fe200000001ff */
[----:B------:R-:W-:Y:S01]  /*0040*/  MOV R26, RZ ;  /* 0x000000ff001a7202 */ /* 0x000fe20000000f00 */
[----:B------:R-:W2:Y:S05]  /*0050*/  LDCU.64 UR8, c[0x0][0x358] ;  /* 0x00006b00ff0877ac */ /* 0x000eaa0008000a00 */
        /* <DEDUP_REMOVED lines=20> */
[----:B------:R-:W-:Y:S02]  /*01a0*/  @P0 IADD3 R4, PT, PT, -R3, R4, RZ ;  /* 0x0000000403040210 */ /* 0x000fe40007ffe1ff */
[----:B------:R-:W-:Y:S02]  /*01b0*/  @P0 IADD3 R7, PT, PT, R7, 0x1, RZ ;  /* 0x0000000107070810 */ /* 0x000fe40007ffe0ff */
        /* <DEDUP_REMOVED lines=9> */
[----:B------:R-:W0:Y:S01]  /*0250*/  LDC.64 R10, c[0x0][0x380] ;  /* 0x0000e000ff0a7b82 */ /* 0x000e220000000a00 */
[----:B------:R-:W-:Y:S01]  /*0260*/  UIADD3 UR5, UPT, UPT, UR4, UR11, URZ ;  /* 0x0000000b04057290 */ /* 0x000fe2000fffe0ff */
[----:B------:R-:W-:Y:S01]  /*0270*/  IADD3 R15, PT, PT, R8, R5, RZ ;  /* 0x00000005080f7210 */ /* 0x000fe20007ffe0ff */
[----:B------:R-:W-:Y:S01]  /*0280*/  ULEA UR6, UR11, UR4, 0x1 ;  /* 0x000000040b067291 */ /* 0x000fe2000f8e08ff */
[----:B------:R-:W-:Y:S01]  /*0290*/  IADD3 R9, PT, PT, -R9, RZ, RZ ;  /* 0x000000ff09097210 */ /* 0x000fe20007ffe1ff */
[----:B------:R-:W-:Y:S01]  /*02a0*/  UIMAD UR4, UR11, 0x3, UR4 ;  /* 0x000000030b0478a4 */ /* 0x000fe2000f8e0204 */
[----:B------:R-:W-:Y:S01]  /*02b0*/  IMAD R6, R0, UR10, RZ ;  /* 0x0000000a00067c24 */ /* 0x000fe2000f8e02ff */
[----:B------:R-:W-:Y:S01]  /*02c0*/  MOV R26, RZ ;  /* 0x000000ff001a7202 */ /* 0x000fe20000000f00 */
[----:B------:R-:W1:Y:S01]  /*02d0*/  LDC.64 R12, c[0x0][0x388] ;  /* 0x0000e200ff0c7b82 */ /* 0x000e620000000a00 */
[----:B------:R-:W-:Y:S01]  /*02e0*/  ISETP.GE.AND P0, PT, R9, RZ, PT ;  /* 0x000000ff0900720c */ /* 0x000fe20003f06270 */
[----:B------:R-:W-:-:S02]  /*02f0*/  IMAD R27, R15, R2, UR7 ;  /* 0x000000070f1b7e24 */ /* 0x000fc4000f8e0202 */
[C-C-:B------:R-:W-:Y:S02]  /*0300*/  IMAD R15, R0.reuse, UR5, R5.reuse ;  /* 0x00000005000f7c24 */ /* 0x140fe4000f8e0205 */
[C-C-:B------:R-:W-:Y:S02]  /*0310*/  IMAD R17, R0.reuse, UR6, R5.reuse ;  /* 0x0000000600117c24 */ /* 0x140fe4000f8e0205 */
[----:B------:R-:W-:Y:S02]  /*0320*/  IMAD R19, R0, UR4, R5 ;  /* 0x0000000400137c24 */ /* 0x000fe4000f8e0205 */
[-C--:B------:R-:W-:Y:S02]  /*0330*/  IMAD R15, R15, R2.reuse, UR7 ;  /* 0x000000070f0f7e24 */ /* 0x080fe4000f8e0202 */
[-C--:B------:R-:W-:Y:S02]  /*0340*/  IMAD R17, R17, R2.reuse, UR7 ;  /* 0x0000000711117e24 */ /* 0x080fe4000f8e0202 */
[----:B------:R-:W-:-:S02]  /*0350*/  IMAD R19, R19, R2, UR7 ;  /* 0x0000000713137e24 */ /* 0x000fc4000f8e0202 */
[----:B------:R-:W-:Y:S02]  /*0360*/  IMAD R25, R6, UR11, RZ ;  /* 0x0000000b06197c24 */ /* 0x000fe4000f8e02ff */
[--C-:B----4-:R-:W-:Y:S02]  /*0370*/  IMAD R27, R27, UR10, R4.reuse ;  /* 0x0000000a1b1b7c24 */ /* 0x110fe4000f8e0204 */
[--C-:B------:R-:W-:Y:S02]  /*0380*/  IMAD R6, R15, UR10, R4.reuse ;  /* 0x0000000a0f067c24 */ /* 0x100fe4000f8e0204 */
[--C-:B------:R-:W-:Y:S02]  /*0390*/  IMAD R29, R17, UR10, R4.reuse ;  /* 0x0000000a111d7c24 */ /* 0x100fe4000f8e0204 */
[----:B------:R-:W-:Y:S02]  /*03a0*/  IMAD R24, R19, UR10, R4 ;  /* 0x0000000a13187c24 */ /* 0x000fe4000f8e0204 */
[----:B------:R-:W-:Y:S01]  /*03b0*/  IMAD R25, R25, R2, RZ ;  /* 0x0000000219197224 */ /* 0x000fe200078e02ff */
[----:B------:R-:W-:Y:S06]  /*03c0*/  @P0 BRA `(.L_x_9) ;  /* 0x0000000800440947 */ /* 0x000fec0003800000 */
[----:B------:R-:W-:Y:S02]  /*03d0*/  IADD3 R14, PT, PT, -R9, RZ, RZ ;  /* 0x000000ff090e7210 */ /* 0x000fe40007ffe1ff */
[----:B------:R-:W-:Y:S02]  /*03e0*/  PLOP3.LUT P0, PT, PT, PT, PT, 0x80, 0x8 ;  /* 0x000000000008781c */ /* 0x000fe40003f0f070 */
[----:B------:R-:W-:-:S13]  /*03f0*/  ISETP.GT.AND P1, PT, R14, 0xc, PT ;  /* 0x0000000c0e00780c */ /* 0x000fda0003f24270 */
[----:B------:R-:W-:Y:S05]  /*0400*/  @!P1 BRA `(.L_x_10) ;  /* 0x0000000400689947 */ /* 0x000fea0003800000 */
[----:B------:R-:W2:Y:S01]  /*0410*/  LDC.64 R16, c[0x0][0x380] ;  /* 0x0000e000ff107b82 */ /* 0x000ea20000000a00 */
[----:B------:R-:W-:-:S07]  /*0420*/  PLOP3.LUT P0, PT, PT, PT, PT, 0x8, 0x80 ;  /* 0x000000000080781c */ /* 0x000fce0003f0e170 */
[----:B------:R-:W3:Y:S06]  /*0430*/  LDC.64 R14, c[0x0][0x388] ;  /* 0x0000e200ff0e7b82 */ /* 0x000eec0000000a00 */
.L_x_11:
[----:B--2-4-:R-:W-:-:S05]  /*0440*/  IMAD.WIDE R18, R27, 0x4, R16 ;  /* 0x000000041b127825 */ /* 0x014fca00078e0210 */
[----:B------:R3:W2:Y:S01]  /*0450*/  LDG.E R28, desc[UR8][R18.64] ;  /* 0x00000008121c7981 */ /* 0x0006a2000c1e1900 */
[----:B------:R-:W-:-:S04]  /*0460*/  IMAD.WIDE R20, R6, 0x4, R16 ;  /* 0x0000000406147825 */ /* 0x000fc800078e0210 */
[----:B---3--:R-:W-:-:S05]  /*0470*/  IMAD.WIDE R18, R27, 0x4, R14 ;  /* 0x000000041b127825 */ /* 0x008fca00078e020e */
[----:B--2---:R2:W-:Y:S04]  /*0480*/  STG.E desc[UR8][R18.64], R28 ;  /* 0x0000001c12007986 */ /* 0x0045e8000c101908 */
[----:B--2---:R2:W3:Y:S01]  /*0490*/  LDG.E R28, desc[UR8][R20.64] ;  /* 0x00000008141c7981 */ /* 0x0044e2000c1e1900 */
[----:B------:R-:W-:-:S04]  /*04a0*/  IMAD.WIDE R22, R29, 0x4, R16 ;  /* 0x000000041d167825 */ /* 0x000fc800078e0210 */
[----:B--2---:R-:W-:-:S05]  /*04b0*/  IMAD.WIDE R20, R6, 0x4, R14 ;  /* 0x0000000406147825 */ /* 0x004fca00078e020e */
[----:B---3--:R2:W-:Y:S04]  /*04c0*/  STG.E desc[UR8][R20.64], R28 ;  /* 0x0000001c14007986 */ /* 0x0085e8000c101908 */
[----:B--2---:R2:W3:Y:S01]  /*04d0*/  LDG.E R28, desc[UR8][R22.64] ;  /* 0x00000008161c7981 */ /* 0x0044e2000c1e1900 */
[----:B------:R-:W-:-:S04]  /*04e0*/  IMAD.WIDE R18, R24, 0x4, R16 ;  /* 0x0000000418127825 */ /* 0x000fc800078e0210 */
[----:B--2---:R-:W-:-:S05]  /*04f0*/  IMAD.WIDE R22, R29, 0x4, R14 ;  /* 0x000000041d167825 */ /* 0x004fca00078e020e */
[----:B---3--:R2:W-:Y:S04]  /*0500*/  STG.E desc[UR8][R22.64], R28 ;  /* 0x0000001c16007986 */ /* 0x0085e8000c101908 */
[----:B--2---:R2:W3:Y:S01]  /*0510*/  LDG.E R28, desc[UR8][R18.64] ;  /* 0x00000008121c7981 */ /* 0x0044e2000c1e1900 */
[----:B------:R-:W-:-:S05]  /*0520*/  LEA R27, R25, R27, 0x2 ;  /* 0x0000001b191b7211 */ /* 0x000fca00078e10ff */
        /* <DEDUP_REMOVED lines=56> */
[----:B--2---:R-:W-:Y:S01]  /*08b0*/  IMAD.WIDE R22, R29, 0x4, R14 ;  /* 0x000000041d167825 */ /* 0x004fe200078e020e */
[----:B------:R-:W-:-:S04]  /*08c0*/  IADD3 R9, PT, PT, R9, 0x10, RZ ;  /* 0x0000001009097810 */ /* 0x000fc80007ffe0ff */
[----:B---3--:R4:W-:Y:S04]  /*08d0*/  STG.E desc[UR8][R22.64], R21 ;  /* 0x0000001516007986 */ /* 0x0089e8000c101908 */
[----:B------:R2:W3:Y:S01]  /*08e0*/  LDG.E R28, desc[UR8][R18.64] ;  /* 0x00000008121c7981 */ /* 0x0004e2000c1e1900 */
[----:B------:R-:W-:Y:S02]  /*08f0*/  ISETP.GE.AND P1, PT, R9, -0xc, PT ;  /* 0xfffffff40900780c */ /* 0x000fe40003f26270 */
[----:B------:R-:W-:Y:S02]  /*0900*/  LEA R26, R3, R26, 0x2 ;  /* 0x0000001a031a7211 */ /* 0x000fe400078e10ff */
[----:B------:R-:W-:Y:S02]  /*0910*/  LEA R27, R25, R27, 0x2 ;  /* 0x0000001b191b7211 */ /* 0x000fe400078e10ff */
[----:B------:R-:W-:-:S02]  /*0920*/  LEA R26, R3, R26, 0x2 ;  /* 0x0000001a031a7211 */ /* 0x000fc400078e10ff */
[----:B------:R-:W-:Y:S01]  /*0930*/  LEA R6, R25, R6, 0x2 ;  /* 0x0000000619067211 */ /* 0x000fe200078e10ff */
[----:B--2---:R-:W-:Y:S01]  /*0940*/  IMAD.WIDE R18, R24, 0x4, R14 ;  /* 0x0000000418127825 */ /* 0x004fe200078e020e */
[----:B------:R-:W-:Y:S02]  /*0950*/  LEA R26, R3, R26, 0x2 ;  /* 0x0000001a031a7211 */ /* 0x000fe400078e10ff */
[----:B------:R-:W-:Y:S02]  /*0960*/  LEA R29, R25, R29, 0x2 ;  /* 0x0000001d191d7211 */ /* 0x000fe400078e10ff */
[----:B------:R-:W-:Y:S02]  /*0970*/  LEA R26, R3, R26, 0x2 ;  /* 0x0000001a031a7211 */ /* 0x000fe400078e10ff */
[----:B------:R-:W-:Y:S01]  /*0980*/  LEA R24, R25, R24, 0x2 ;  /* 0x0000001819187211 */ /* 0x000fe200078e10ff */
[----:B---3--:R4:W-:Y:S01]  /*0990*/  STG.E desc[UR8][R18.64], R28 ;  /* 0x0000001c12007986 */ /* 0x0089e2000c101908 */
[----:B------:R-:W-:Y:S05]  /*09a0*/  @!P1 BRA `(.L_x_11) ;  /* 0xfffffff800a49947 */ /* 0x000fea000383ffff */
.L_x_10:
[----:B------:R-:W-:-:S04]  /*09b0*/  IADD3 R14, PT, PT, -R9, RZ, RZ ;  /* 0x000000ff090e7210 */ /* 0x000fc80007ffe1ff */
[----:B------:R-:W-:-:S13]  /*09c0*/  ISETP.GT.AND P1, PT, R14, 0x4, PT ;  /* 0x000000040e00780c */ /* 0x000fda0003f24270 */
[----:B------:R-:W-:Y:S05]  /*09d0*/  @!P1 BRA `(.L_x_12) ;  /* 0x0000000000b89947 */ /* 0x000fea0003800000 */
[----:B------:R-:W2:Y:S02]  /*09e0*/  LDC.64 R16, c[0x0][0x380] ;  /* 0x0000e000ff107b82 */ /* 0x000ea40000000a00 */
[----:B--2---:R-:W-:-:S05]  /*09f0*/  IMAD.WIDE R14, R27, 0x4, R16 ;  /* 0x000000041b0e7825 */ /* 0x004fca00078e0210 */
[----:B----4-:R2:W3:Y:S02]  /*0a00*/  LDG.E R28, desc[UR8][R14.64] ;  /* 0x000000080e1c7981 */ /* 0x0104e4000c1e1900 */
[----:B--2---:R-:W2:Y:S02]  /*0a10*/  LDC.64 R14, c[0x0][0x388] ;  /* 0x0000e200ff0e7b82 */ /* 0x004ea40000000a00 */
[----:B--2---:R-:W-:-:S05]  /*0a20*/  IMAD.WIDE R22, R27, 0x4, R14 ;  /* 0x000000041b167825 */ /* 0x004fca00078e020e */
[----:B---3--:R2:W-:Y:S02]  /*0a30*/  STG.E desc[UR8][R22.64], R28 ;  /* 0x0000001c16007986 */ /* 0x0085e4000c101908 */
[----:B--2---:R-:W-:-:S05]  /*0a40*/  IMAD.WIDE R22, R6, 0x4, R16 ;  /* 0x0000000406167825 */ /* 0x004fca00078e0210 */
[----:B------:R-:W2:Y:S01]  /*0a50*/  LDG.E R28, desc[UR8][R22.64] ;  /* 0x00000008161c7981 */ /* 0x000ea2000c1e1900 */
[----:B------:R-:W-:-:S04]  /*0a60*/  IMAD.WIDE R20, R6, 0x4, R14 ;  /* 0x0000000406147825 */ /* 0x000fc800078e020e */
[--C-:B------:R-:W-:Y:S01]  /*0a70*/  IMAD.WIDE R18, R29, 0x4, R16.reuse ;  /* 0x000000041d127825 */ /* 0x100fe200078e0210 */
[----:B--2---:R2:W-:Y:S04]  /*0a80*/  STG.E desc[UR8][R20.64], R28 ;  /* 0x0000001c14007986 */ /* 0x0045e8000c101908 */
[----:B--2---:R2:W3:Y:S01]  /*0a90*/  LDG.E R28, desc[UR8][R18.64] ;  /* 0x00000008121c7981 */ /* 0x0044e2000c1e1900 */
[----:B------:R-:W-:-:S04]  /*0aa0*/  IMAD.WIDE R20, R24, 0x4, R16 ;  /* 0x0000000418147825 */ /* 0x000fc800078e0210 */
[----:B--2---:R-:W-:-:S05]  /*0ab0*/  IMAD.WIDE R18, R29, 0x4, R14 ;  /* 0x000000041d127825 */ /* 0x004fca00078e020e */
[----:B---3--:R-:W-:Y:S04]  /*0ac0*/  STG.E desc[UR8][R18.64], R28 ;  /* 0x0000001c12007986 */ /* 0x008fe8000c101908 */
[----:B------:R-:W2:Y:S01]  /*0ad0*/  LDG.E R20, desc[UR8][R20.64] ;  /* 0x0000000814147981 */ /* 0x000ea2000c1e1900 */
[----:B------:R-:W-:Y:S01]  /*0ae0*/  IMAD.WIDE R22, R24, 0x4, R14 ;  /* 0x0000000418167825 */ /* 0x000fe200078e020e */
[----:B------:R-:W-:-:S04]  /*0af0*/  LEA R27, R25, R27, 0x2 ;  /* 0x0000001b191b7211 */ /* 0x000fc800078e10ff */
[----:B--2---:R2:W-:Y:S02]  /*0b00*/  STG.E desc[UR8][R22.64], R20 ;  /* 0x0000001416007986 */ /* 0x0045e4000c101908 */
[----:B--2---:R-:W-:-:S06]  /*0b10*/  IMAD.WIDE R22, R27, 0x4, R16 ;  /* 0x000000041b167825 */ /* 0x004fcc00078e0210 */
[----:B------:R-:W2:Y:S01]  /*0b20*/  LDG.E R23, desc[UR8][R22.64] ;  /* 0x0000000816177981 */ /* 0x000ea2000c1e1900 */
[----:B------:R-:W-:Y:S01]  /*0b30*/  LEA R6, R25, R6, 0x2 ;  /* 0x0000000619067211 */ /* 0x000fe200078e10ff */
[----:B------:R-:W-:-:S04]  /*0b40*/  IMAD.WIDE R20, R27, 0x4, R14 ;  /* 0x000000041b147825 */ /* 0x000fc800078e020e */
[C---:B------:R-:W-:Y:S01]  /*0b50*/  IMAD.WIDE R18, R6.reuse, 0x4, R16 ;  /* 0x0000000406127825 */ /* 0x040fe200078e0210 */
[----:B--2---:R2:W-:Y:S04]  /*0b60*/  STG.E desc[UR8][R20.64], R23 ;  /* 0x0000001714007986 */ /* 0x0045e8000c101908 */
[----:B------:R3:W4:Y:S01]  /*0b70*/  LDG.E R28, desc[UR8][R18.64] ;  /* 0x00000008121c7981 */ /* 0x000722000c1e1900 */
[----:B--2---:R-:W-:Y:S01]  /*0b80*/  LEA R21, R25, R29, 0x2 ;  /* 0x0000001d19157211 */ /* 0x004fe200078e10ff */
[----:B---3--:R-:W-:-:S05]  /*0b90*/  IMAD.WIDE R18, R6, 0x4, R14 ;  /* 0x0000000406127825 */ /* 0x008fca00078e020e */
[----:B----4-:R2:W-:Y:S02]  /*0ba0*/  STG.E desc[UR8][R18.64], R28 ;  /* 0x0000001c12007986 */ /* 0x0105e4000c101908 */
[----:B--2---:R-:W-:-:S06]  /*0bb0*/  IMAD.WIDE R28, R21, 0x4, R16 ;  /* 0x00000004151c7825 */ /* 0x004fcc00078e0210 */
[----:B------:R-:W2:Y:S01]  /*0bc0*/  LDG.E R29, desc[UR8][R28.64] ;  /* 0x000000081c1d7981 */ /* 0x000ea2000c1e1900 */
[----:B------:R-:W-:Y:S01]  /*0bd0*/  LEA R24, R25, R24, 0x2 ;  /* 0x0000001819187211 */ /* 0x000fe200078e10ff */
[----:B------:R-:W-:-:S04]  /*0be0*/  IMAD.WIDE R22, R21, 0x4, R14 ;  /* 0x0000000415167825 */ /* 0x000fc800078e020e */
[C---:B------:R-:W-:Y:S01]  /*0bf0*/  IMAD.WIDE R16, R24.reuse, 0x4, R16 ;  /* 0x0000000418107825 */ /* 0x040fe200078e0210 */
[----:B--2---:R2:W-:Y:S05]  /*0c00*/  STG.E desc[UR8][R22.64], R29 ;  /* 0x0000001d16007986 */ /* 0x0045ea000c101908 */
[----:B------:R-:W3:Y:S01]  /*0c10*/  LDG.E R17, desc[UR8][R16.64] ;  /* 0x0000000810117981 */ /* 0x000ee2000c1e1900 */
[----:B------:R-:W-:Y:S01]  /*0c20*/  IMAD.WIDE R14, R24, 0x4, R14 ;  /* 0x00000004180e7825 */ /* 0x000fe200078e020e */
[----:B------:R-:W-:Y:S02]  /*0c30*/  LEA R26, R3, R26, 0x2 ;  /* 0x0000001a031a7211 */ /* 0x000fe400078e10ff */
[----:B------:R-:W-:-:S02]  /*0c40*/  PLOP3.LUT P0, PT, PT, PT, PT, 0x8, 0x80 ;  /* 0x000000000080781c */ /* 0x000fc40003f0e170 */
[----:B------:R-:W-:Y:S02]  /*0c50*/  IADD3 R9, PT, PT, R9, 0x8, RZ ;  /* 0x0000000809097810 */ /* 0x000fe40007ffe0ff */
[----:B------:R-:W-:Y:S02]  /*0c60*/  LEA R26, R3, R26, 0x2 ;  /* 0x0000001a031a7211 */ /* 0x000fe400078e10ff */
[C---:B------:R-:W-:Y:S02]  /*0c70*/  LEA R6, R25.reuse, R6, 0x2 ;  /* 0x0000000619067211 */ /* 0x040fe400078e10ff */
[C---:B--2---:R-:W-:Y:S02]  /*0c80*/  LEA R29, R25.reuse, R21, 0x2 ;  /* 0x00000015191d7211 */ /* 0x044fe400078e10ff */
[C---:B------:R-:W-:Y:S02]  /*0c90*/  LEA R24, R25.reuse, R24, 0x2 ;  /* 0x0000001819187211 */ /* 0x040fe400078e10ff */
[----:B------:R-:W-:Y:S01]  /*0ca0*/  LEA R27, R25, R27, 0x2 ;  /* 0x0000001b191b7211 */ /* 0x000fe200078e10ff */
[----:B---3--:R2:W-:Y:S06]  /*0cb0*/  STG.E desc[UR8][R14.64], R17 ;  /* 0x000000110e007986 */ /* 0x0085ec000c101908 */
.L_x_12:
[----:B------:R-:W-:-:S13]  /*0cc0*/  ISETP.NE.OR P0, PT, R9, RZ, P0 ;  /* 0x000000ff0900720c */ /* 0x000fda0000705670 */
[----:B------:R-:W-:Y:S05]  /*0cd0*/  @!P0 BRA `(.L_x_8) ;  /* 0x0000000000608947 */ /* 0x000fea0003800000 */
.L_x_9:
[----:B0-2---:R-:W-:-:S05]  /*0ce0*/  IMAD.WIDE R16, R27, 0x4, R10 ;  /* 0x000000041b107825 */ /* 0x005fca00078e020a */
[----:B----4-:R-:W2:Y:S01]  /*0cf0*/  LDG.E R28, desc[UR8][R16.64] ;  /* 0x00000008101c7981 */ /* 0x010ea2000c1e1900 */
[----:B-1-3--:R-:W-:-:S04]  /*0d00*/  IMAD.WIDE R14, R27, 0x4, R12 ;  /* 0x000000041b0e7825 */ /* 0x00afc800078e020c */
[C---:B------:R-:W-:Y:S01]  /*0d10*/  IMAD.WIDE R22, R6.reuse, 0x4, R10 ;  /* 0x0000000406167825 */ /* 0x040fe200078e020a */
[----:B--2---:R0:W-:Y:S05]  /*0d20*/  STG.E desc[UR8][R14.64], R28 ;  /* 0x0000001c0e007986 */ /* 0x0041ea000c101908 */
[----:B------:R-:W2:Y:S01]  /*0d30*/  LDG.E R23, desc[UR8][R22.64] ;  /* 0x0000000816177981 */ /* 0x000ea2000c1e1900 */
[----:B------:R-:W-:-:S04]  /*0d40*/  IMAD.WIDE R20, R6, 0x4, R12 ;  /* 0x0000000406147825 */ /* 0x000fc800078e020c */
[C---:B------:R-:W-:Y:S01]  /*0d50*/  IMAD.WIDE R18, R29.reuse, 0x4, R10 ;  /* 0x000000041d127825 */ /* 0x040fe200078e020a */
[----:B--2---:R-:W-:Y:S05]  /*0d60*/  STG.E desc[UR8][R20.64], R23 ;  /* 0x0000001714007986 */ /* 0x004fea000c101908 */
[----:B------:R-:W2:Y:S01]  /*0d70*/  LDG.E R19, desc[UR8][R18.64] ;  /* 0x0000000812137981 */ /* 0x000ea2000c1e1900 */
[----:B------:R-:W-:-:S04]  /*0d80*/  IMAD.WIDE R16, R29, 0x4, R12 ;  /* 0x000000041d107825 */ /* 0x000fc800078e020c */
[----:B0-----:R-:W-:Y:S01]  /*0d90*/  IMAD.WIDE R14, R24, 0x4, R10 ;  /* 0x00000004180e7825 */ /* 0x001fe200078e020a */
[----:B------:R-:W-:-:S04]  /*0da0*/  IADD3 R9, PT, PT, R9, 0x4, RZ ;  /* 0x0000000409097810 */ /* 0x000fc80007ffe0ff */
[----:B------:R-:W-:Y:S01]  /*0db0*/  ISETP.NE.AND P0, PT, R9, RZ, PT ;  /* 0x000000ff0900720c */ /* 0x000fe20003f05270 */
[----:B--2---:R0:W-:Y:S04]  /*0dc0*/  STG.E desc[UR8][R16.64], R19 ;  /* 0x0000001310007986 */ /* 0x0041e8000c101908 */
[----:B------:R-:W2:Y:S01]  /*0dd0*/  LDG.E R15, desc[UR8][R14.64] ;  /* 0x000000080e0f7981 */ /* 0x000ea2000c1e1900 */
[----:B------:R-:W-:Y:S02]  /*0de0*/  LEA R26, R3, R26, 0x2 ;  /* 0x0000001a031a7211 */ /* 0x000fe400078e10ff */
[C---:B------:R-:W-:Y:S02]  /*0df0*/  LEA R6, R25.reuse, R6, 0x2 ;  /* 0x0000000619067211 */ /* 0x040fe400078e10ff */
[----:B------:R-:W-:-:S02]  /*0e00*/  LEA R29, R25, R29, 0x2 ;  /* 0x0000001d191d7211 */ /* 0x000fc400078e10ff */
[C---:B------:R-:W-:Y:S01]  /*0e10*/  LEA R27, R25.reuse, R27, 0x2 ;  /* 0x0000001b191b7211 */ /* 0x040fe200078e10ff */
[----:B0-----:R-:W-:Y:S01]  /*0e20*/  IMAD.WIDE R18, R24, 0x4, R12 ;  /* 0x0000000418127825 */ /* 0x001fe200078e020c */
[----:B------:R-:W-:-:S04]  /*0e30*/  LEA R24, R25, R24, 0x2 ;  /* 0x0000001819187211 */ /* 0x000fc800078e10ff */
[----:B--2---:R3:W-:Y:S01]  /*0e40*/  STG.E desc[UR8][R18.64], R15 ;  /* 0x0000000f12007986 */ /* 0x0047e2000c101908 */
[----:B------:R-:W-:Y:S05]  /*0e50*/  @P0 BRA `(.L_x_9) ;  /* 0xfffffffc00a00947 */ /* 0x000fea000383ffff */
.L_x_8:
[----:B------:R-:W-:-:S13]  /*0e60*/  ISETP.NE.AND P0, PT, R7, RZ, PT ;  /* 0x000000ff0700720c */ /* 0x000fda0003f05270 */
[----:B------:R-:W-:Y:S05]  /*0e70*/  @!P0 EXIT ;  /* 0x000000000000894d */ /* 0x000fea0003800000 */
[----:B-1----:R-:W1:Y:S01]  /*0e80*/  LDC.64 R12, c[0x0][0x380] ;  /* 0x0000e000ff0c7b82 */ /* 0x002e620000000a00 */
[----:B------:R-:W-:Y:S01]  /*0e90*/  IADD3 R5, PT, PT, R8, R5, R26 ;  /* 0x0000000508057210 */ /* 0x000fe20007ffe01a */
[----:B------:R-:W-:Y:S01]  /*0ea0*/  IMAD R0, R0, UR10, RZ ;  /* 0x0000000a00007c24 */ /* 0x000fe2000f8e02ff */
[----:B------:R-:W-:-:S03]  /*0eb0*/  IADD3 R7, PT, PT, -R7, RZ, RZ ;  /* 0x000000ff07077210 */ /* 0x000fc60007ffe1ff */
[-C--:B------:R-:W-:Y:S02]  /*0ec0*/  IMAD R5, R5, R2.reuse, UR7 ;  /* 0x0000000705057e24 */ /* 0x080fe4000f8e0202 */
[----:B0-----:R-:W0:Y:S01]  /*0ed0*/  LDC.64 R10, c[0x0][0x388] ;  /* 0x0000e200ff0a7b82 */ /* 0x001e220000000a00 */
[----:B------:R-:W-:Y:S02]  /*0ee0*/  IMAD R3, R0, UR11, RZ ;  /* 0x0000000b00037c24 */ /* 0x000fe4000f8e02ff */
[----:B----4-:R-:W-:Y:S02]  /*0ef0*/  IMAD R9, R5, UR10, R4 ;  /* 0x0000000a05097c24 */ /* 0x010fe4000f8e0204 */
[----:B------:R-:W-:-:S07]  /*0f00*/  IMAD R0, R3, R2, RZ ;  /* 0x0000000203007224 */ /* 0x000fce00078e02ff */
.L_x_13:
[----:B-1--4-:R-:W-:-:S06]  /*0f10*/  IMAD.WIDE R2, R9, 0x4, R12 ;  /* 0x0000000409027825 */ /* 0x012fcc00078e020c */
[----:B------:R-:W4:Y:S01]  /*0f20*/  LDG.E R3, desc[UR8][R2.64] ;  /* 0x0000000802037981 */ /* 0x000f22000c1e1900 */
[----:B------:R-:W-:Y:S01]  /*0f30*/  IADD3 R7, PT, PT, R7, 0x1, RZ ;  /* 0x0000000107077810 */ /* 0x000fe20007ffe0ff */
[----:B0-----:R-:W-:Y:S01]  /*0f40*/  IMAD.WIDE R4, R9, 0x4, R10 ;  /* 0x0000000409047825 */ /* 0x001fe200078e020a */
[----:B------:R-:W-:Y:S02]  /*0f50*/  IADD3 R9, PT, PT, R0, R9, RZ ;  /* 0x0000000900097210 */ /* 0x000fe40007ffe0ff */
[----:B------:R-:W-:Y:S02]  /*0f60*/  ISETP.NE.AND P0, PT, R7, RZ, PT ;  /* 0x000000ff0700720c */ /* 0x000fe40003f05270 */
[----:B----4-:R4:W-:Y:S11]  /*0f70*/  STG.E desc[UR8][R4.64], R3 ;  /* 0x0000000304007986 */ /* 0x0109f6000c101908 */
[----:B------:R-:W-:Y:S05]  /*0f80*/  @P0 BRA `(.L_x_13) ;  /* 0xfffffffc00e00947 */ /* 0x000fea000383ffff */
[----:B------:R-:W-:Y:S05]  /*0f90*/  EXIT ;  /* 0x000000000000794d */ /* 0x000fea0003800000 */
.L_x_14:
        /* <DEDUP_REMOVED lines=14> */
.L_x_18:


//--------------------- .text._Z9matcpyBadPKfPf   --------------------------
	.section	.text._Z9matcpyBadPKfPf,"ax",@progbits
	.align	128
        .global         _Z9matcpyBadPKfPf
        .type           _Z9matcpyBadPKfPf,@function
        .size           _Z9matcpyBadPKfPf,(.L_x_19 - _Z9matcpyBadPKfPf)
        .other          _Z9matcpyBadPKfPf,@"STO_CUDA_ENTRY STV_DEFAULT"
_Z9matcpyBadPKfPf:
.text._Z9matcpyBadPKfPf:
[----:B------:R-:W-:Y:S01]  /*0000*/  LDC R1, c[0x0][0x37c] ;  /* 0x0000df00ff017b82 */ /* 0x000fe20000000800 */
[----:B------:R-:W0:Y:S01]  /*0010*/  S2R R0, SR_TID.Y ;  /* 0x0000000000007919 */ /* 0x000e220000002200 */
[----:B------:R-:W1:Y:S06]  /*0020*/  LDCU UR7, c[0x0][0x360] ;  /* 0x00006c00ff0777ac */ /* 0x000e6c0008000800 */
[----:B------:R-:W0:Y:S01]  /*0030*/  S2UR UR8, SR_CTAID.Y ;  /* 0x00000000000879c3 */ /* 0x000e220000002600 */
[----:B------:R-:W1:Y:S01]  /*0040*/  S2R R7, SR_TID.X ;  /* 0x0000000000077919 */ /* 0x000e620000002100 */
[----:B------:R-:W2:Y:S06]  /*0050*/  LDCU.64 UR4, c[0x0][0x358] ;  /* 0x00006b00ff0477ac */ /* 0x000eac0008000a00 */
[----:B------:R-:W0:Y:S08]  /*0060*/  LDC R5, c[0x0][0x364] ;  /* 0x0000d900ff057b82 */ /* 0x000e300000000800 */
[----:B------:R-:W3:Y:S08]  /*0070*/  S2UR UR6, SR_CTAID.X ;  /* 0x00000000000679c3 */ /* 0x000ef00000002500 */
[----:B------:R-:W3:Y:S08]  /*0080*/  LDC R9, c[0x0][0x370] ;  /* 0x0000dc00ff097b82 */ /* 0x000ef00000000800 */
[----:B------:R-:W4:Y:S01]  /*0090*/  LDC.64 R2, c[0x0][0x380] ;  /* 0x0000e000ff027b82 */ /* 0x000f220000000a00 */
[----:B0-----:R-:W-:-:S07]  /*00a0*/  IMAD R0, R5, UR8, R0 ;  /* 0x0000000805007c24 */ /* 0x001fce000f8e0200 */
[----:B------:R-:W0:Y:S01]  /*00b0*/  LDC.64 R4, c[0x0][0x388] ;  /* 0x0000e200ff047b82 */ /* 0x000e220000000a00 */
[----:B---3--:R-:W-:-:S04]  /*00c0*/  IMAD R0, R0, R9, UR6 ;  /* 0x0000000600007e24 */ /* 0x008fc8000f8e0209 */
[----:B-1----:R-:W-:-:S04]  /*00d0*/  IMAD R7, R0, UR7, R7 ;  /* 0x0000000700077c24 */ /* 0x002fc8000f8e0207 */
[----:B----4-:R-:W-:-:S06]  /*00e0*/  IMAD.WIDE R2, R7, 0x4, R2 ;  /* 0x0000000407027825 */ /* 0x010fcc00078e0202 */
[----:B--2---:R-:W2:Y:S01]  /*00f0*/  LDG.E R3, desc[UR4][R2.64] ;  /* 0x0000000402037981 */ /* 0x004ea2000c1e1900 */
[----:B0-----:R-:W-:-:S05]  /*0100*/  IMAD.WIDE R4, R7, 0x4, R4 ;  /* 0x0000000407047825 */ /* 0x001fca00078e0204 */
[----:B--2---:R-:W-:Y:S01]  /*0110*/  STG.E desc[UR4][R4.64], R3 ;  /* 0x0000000304007986 */ /* 0x004fe2000c101904 */
[----:B------:R-:W-:Y:S05]  /*0120*/  EXIT ;  /* 0x000000000000794d */ /* 0x000fea0003800000 */
.L_x_15:
        /* <DEDUP_REMOVED lines=13> */
.L_x_19:


//--------------------- .nv.shared.reserved.0     --------------------------
	.section	.nv.shared.reserved.0,"aw",@nobits
	.weak		__nv_reservedSMEM_offset_0_alias
	.size		__nv_reservedSMEM_offset_0_alias, 0, 64
	.other		__nv_reservedSMEM_offset_0_alias,@"STO_CUDA_RESERVED_SHARED STV_DEFAULT"
__nv_reservedSMEM_offset_0_alias:
	.zero		0
	.zero		64


//--------------------- .nv.constant0._Z14matcpyWithLoopPKfiPf --------------------------
	.section	.nv.constant0._Z14matcpyWithLoopPKfiPf,"a",@progbits
	.sectionflags	@""
	.align	4
.nv.constant0._Z14matcpyWithLoopPKfiPf:
	.zero		920


//--------------------- .nv.constant0._Z6matcpyPKfiPf --------------------------
	.section	.nv.constant0._Z6matcpyPKfiPf,"a",@progbits
	.sectionflags	@""
	.align	4
.nv.constant0._Z6matcpyPKfiPf:
	.zero		920


//--------------------- .nv.constant0._Z17matcpyBadWithLoopPKfPf --------------------------
	.section	.nv.constant0._Z17matcpyBadWithLoopPKfPf,"a",@progbits
	.sectionflags	@""
	.align	4
.nv.constant0._Z17matcpyBadWithLoopPKfPf:
	.zero		912


//--------------------- .nv.constant0._Z9matcpyBadPKfPf --------------------------
	.section	.nv.constant0._Z9matcpyBadPKfPf,"a",@progbits
	.sectionflags	@""
	.align	4
.nv.constant0._Z9matcpyBadPKfPf:
	.zero		912


//--------------------- SYMBOLS --------------------------

	.type		.nv.reservedSmem.offset0,@object
	.size		.nv.reservedSmem.offset0,0x4
